	.headerflags	@"EF_CUDA_TEXMODE_UNIFIED EF_CUDA_64BIT_ADDRESS EF_CUDA_SM86 EF_CUDA_VIRTUAL_SM(EF_CUDA_SM86)"
	.elftype	@"ET_EXEC"


//--------------------- .nv.info                  --------------------------
	.section	.nv.info,"",@"SHT_CUDA_INFO"
	.align	4


	//----- nvinfo : EIATTR_REGCOUNT
	.align		4
        /*0000*/ 	.byte	0x04, 0x2f
        /*0002*/ 	.short	(.L_1 - .L_0)
	.align		4
.L_0:
        /*0004*/ 	.word	index@(triton_mm)
        /*0008*/ 	.word	0x00000080


	//----- nvinfo : EIATTR_MAX_STACK_SIZE
	.align		4
.L_1:
        /*000c*/ 	.byte	0x04, 0x23
        /*000e*/ 	.short	(.L_3 - .L_2)
	.align		4
.L_2:
        /*0010*/ 	.word	index@(triton_mm)
        /*0014*/ 	.word	0x00000000


	//----- nvinfo : EIATTR_MIN_STACK_SIZE
	.align		4
.L_3:
        /*0018*/ 	.byte	0x04, 0x12
        /*001a*/ 	.short	(.L_5 - .L_4)
	.align		4
.L_4:
        /*001c*/ 	.word	index@(triton_mm)
        /*0020*/ 	.word	0x00000000


	//----- nvinfo : EIATTR_FRAME_SIZE
	.align		4
.L_5:
        /*0024*/ 	.byte	0x04, 0x11
        /*0026*/ 	.short	(.L_7 - .L_6)
	.align		4
.L_6:
        /*0028*/ 	.word	index@(triton_mm)
        /*002c*/ 	.word	0x00000000
.L_7:


//--------------------- .nv.info.triton_mm        --------------------------
	.section	.nv.info.triton_mm,"",@"SHT_CUDA_INFO"
	.align	4


	//----- nvinfo : EIATTR_CUDA_API_VERSION
	.align		4
        /*0000*/ 	.byte	0x04, 0x37
        /*0002*/ 	.short	(.L_9 - .L_8)
.L_8:
        /*0004*/ 	.word	0x0000007b


	//----- nvinfo : EIATTR_SW2861232_WAR
	.align		4
.L_9:
        /*0008*/ 	.byte	0x01, 0x35
	.zero		2


	//----- nvinfo : EIATTR_PARAM_CBANK
	.align		4
        /*000c*/ 	.byte	0x04, 0x0a
        /*000e*/ 	.short	(.L_11 - .L_10)
	.align		4
.L_10:
        /*0010*/ 	.word	index@(.nv.constant0.triton_mm)
        /*0014*/ 	.short	0x0160
        /*0016*/ 	.short	0x0024


	//----- nvinfo : EIATTR_CBANK_PARAM_SIZE
	.align		4
.L_11:
        /*0018*/ 	.byte	0x03, 0x19
        /*001a*/ 	.short	0x0024


	//----- nvinfo : EIATTR_KPARAM_INFO
	.align		4
        /*001c*/ 	.byte	0x04, 0x17
        /*001e*/ 	.short	(.L_13 - .L_12)
.L_12:
        /*0020*/ 	.word	0x00000000
        /*0024*/ 	.short	0x0004
        /*0026*/ 	.short	0x0020
        /*0028*/ 	.byte	0x00, 0xf0, 0x11, 0x00


	//----- nvinfo : EIATTR_KPARAM_INFO
	.align		4
.L_13:
        /*002c*/ 	.byte	0x04, 0x17
        /*002e*/ 	.short	(.L_15 - .L_14)
.L_14:
        /*0030*/ 	.word	0x00000000
        /*0034*/ 	.short	0x0003
        /*0036*/ 	.short	0x0018
        /*0038*/ 	.byte	0x00, 0xf0, 0x21, 0x00


	//----- nvinfo : EIATTR_KPARAM_INFO
	.align		4
.L_15:
        /*003c*/ 	.byte	0x04, 0x17
        /*003e*/ 	.short	(.L_17 - .L_16)
.L_16:
        /*0040*/ 	.word	0x00000000
        /*0044*/ 	.short	0x0002
        /*0046*/ 	.short	0x0010
        /*0048*/ 	.byte	0x00, 0xf0, 0x21, 0x00


	//----- nvinfo : EIATTR_KPARAM_INFO
	.align		4
.L_17:
        /*004c*/ 	.byte	0x04, 0x17
        /*004e*/ 	.short	(.L_19 - .L_18)
.L_18:
        /*0050*/ 	.word	0x00000000
        /*0054*/ 	.short	0x0001
        /*0056*/ 	.short	0x0008
        /*0058*/ 	.byte	0x00, 0xf0, 0x21, 0x00


	//----- nvinfo : EIATTR_KPARAM_INFO
	.align		4
.L_19:
        /*005c*/ 	.byte	0x04, 0x17
        /*005e*/ 	.short	(.L_21 - .L_20)
.L_20:
        /*0060*/ 	.word	0x00000000
        /*0064*/ 	.short	0x0000
        /*0066*/ 	.short	0x0000
        /*0068*/ 	.byte	0x00, 0xf0, 0x21, 0x00


	//----- nvinfo : EIATTR_MAXREG_COUNT
	.align		4
.L_21:
        /*006c*/ 	.byte	0x03, 0x1b
        /*006e*/ 	.short	0x00ff


	//----- nvinfo : EIATTR_EXIT_INSTR_OFFSETS
	.align		4
        /*0070*/ 	.byte	0x04, 0x1c
        /*0072*/ 	.short	(.L_23 - .L_22)


	//   ....[0]....
.L_22:
        /*0074*/ 	.word	0x00000040


	//   ....[1]....
        /*0078*/ 	.word	0x00005ea0


	//   ....[2]....
        /*007c*/ 	.word	0x00005ec0


	//----- nvinfo : EIATTR_MAX_THREADS
	.align		4
.L_23:
        /*0080*/ 	.byte	0x04, 0x05
        /*0082*/ 	.short	(.L_25 - .L_24)
.L_24:
        /*0084*/ 	.word	0x00000100
        /*0088*/ 	.word	0x00000001
        /*008c*/ 	.word	0x00000001
.L_25:


//--------------------- .nv.rel.action            --------------------------
	.section	.nv.rel.action,"",@"SHT_CUDA_RELOCINFO"
	.align	8
	.sectionentsize	8
        /*0000*/ 	.byte	0x73, 0x00, 0x00, 0x00, 0x00, 0x00, 0x00, 0x00, 0x00, 0x00, 0x00, 0x11, 0x25, 0x00, 0x05, 0x36


//--------------------- .nv.constant0.triton_mm   --------------------------
	.section	.nv.constant0.triton_mm,"a",@progbits
	.align	4
.nv.constant0.triton_mm:
	.zero		388


//--------------------- .text.triton_mm           --------------------------
	.section	.text.triton_mm,"ax",@progbits
	.sectionflags	@"SHF_BARRIERS=1"
	.sectioninfo	@"SHI_REGISTERS=128"
	.align	128
        .global         triton_mm
        .type           triton_mm,@function
        .size           triton_mm,(.L_x_3 - triton_mm)
        .other          triton_mm,@"STO_CUDA_ENTRY STV_DEFAULT"
triton_mm:
.text.triton_mm:
[----:B------:R-:W-:-:S02]  /*0000*/  MOV R1, c[0x0][0x28] ;  /* 0x00000a0000017a02 */ /* 0x000fc40000000f00 */
[----:B------:R-:W-:-:S05]  /*0010*/  MOV R0, c[0x0][0x180] ;  /* 0x0000600000007a02 */ /* 0x000fca0000000f00 */
[----:B------:R-:W-:-:S05]  /*0020*/  IMAD R2, R0, 0x1900, RZ ;  /* 0x0000190000027824 */ /* 0x000fca00078e02ff */
[----:B------:R-:W-:-:S13]  /*0030*/  ISETP.NE.AND P0, PT, R2, RZ, PT ;  /* 0x000000ff0200720c */ /* 0x000fda0003f05270 */
[----:B------:R-:W-:Y:S05]  /*0040*/  @!P0 EXIT ;  /* 0x000000000000894d */ /* 0x000fea0003800000 */
[----:B------:R-:W1:Y:S01]  /*0050*/  S2R R9, SR_CTAID.X ;  /* 0x0000000000097919 */ /* 0x000e620000002500 */
[----:B------:R-:W-:Y:S01]  /*0060*/  IMAD R0, R0, 0x32, RZ ;  /* 0x0000003200007824 */ /* 0x000fe200078e02ff */
[----:B------:R-:W-:Y:S01]  /*0070*/  MOV R25, 0x4 ;  /* 0x0000000400197802 */ /* 0x000fe20000000f00 */
[----:B------:R-:W-:Y:S01]  /*0080*/  ULDC.64 UR10, c[0x0][0x118] ;  /* 0x00004600000a7ab9 */ /* 0x000fe20000000a00 */
[----:B------:R-:W2:Y:S01]  /*0090*/  S2R R77, SR_TID.X ;  /* 0x00000000004d7919 */ /* 0x000ea20000002100 */
[----:B------:R-:W-:Y:S01]  /*00a0*/  MOV R82, 0xffffffe0 ;  /* 0xffffffe000527802 */ /* 0x000fe20000000f00 */
[----:B------:R-:W-:Y:S01]  /*00b0*/  CS2R R28, SRZ ;  /* 0x00000000001c7805 */ /* 0x000fe2000001ff00 */
[----:B------:R-:W-:Y:S01]  /*00c0*/  IADD3 R2, R0, 0x3f, RZ ;  /* 0x0000003f00027810 */ /* 0x000fe20007ffe0ff */
[----:B------:R-:W-:Y:S01]  /*00d0*/  CS2R R30, SRZ ;  /* 0x00000000001e7805 */ /* 0x000fe2000001ff00 */
[----:B------:R-:W-:Y:S01]  /*00e0*/  IABS R15, R0 ;  /* 0x00000000000f7213 */ /* 0x000fe20000000000 */
[----:B------:R-:W-:Y:S01]  /*00f0*/  CS2R R44, SRZ ;  /* 0x00000000002c7805 */ /* 0x000fe2000001ff00 */
[----:B------:R-:W-:Y:S01]  /*0100*/  SHF.R.S32.HI R3, RZ, 0x1f, R2 ;  /* 0x0000001fff037819 */ /* 0x000fe20000011402 */
[----:B------:R-:W-:Y:S01]  /*0110*/  CS2R R46, SRZ ;  /* 0x00000000002e7805 */ /* 0x000fe2000001ff00 */
[----:B------:R-:W-:Y:S01]  /*0120*/  CS2R R26, SRZ ;  /* 0x00000000001a7805 */ /* 0x000fe2000001ff00 */
[----:B------:R-:W-:Y:S01]  /*0130*/  CS2R R32, SRZ ;  /* 0x0000000000207805 */ /* 0x000fe2000001ff00 */
[----:B------:R-:W-:Y:S01]  /*0140*/  LEA.HI R3, R3, R2, RZ, 0x6 ;  /* 0x0000000203037211 */ /* 0x000fe200078f30ff */
[----:B------:R-:W-:Y:S01]  /*0150*/  CS2R R34, SRZ ;  /* 0x0000000000227805 */ /* 0x000fe2000001ff00 */
[----:B------:R-:W-:Y:S01]  /*0160*/  CS2R R36, SRZ ;  /* 0x0000000000247805 */ /* 0x000fe2000001ff00 */
[----:B------:R-:W-:Y:S01]  /*0170*/  CS2R R38, SRZ ;  /* 0x0000000000267805 */ /* 0x000fe2000001ff00 */
[----:B------:R-:W-:Y:S01]  /*0180*/  CS2R R60, SRZ ;  /* 0x00000000003c7805 */ /* 0x000fe2000001ff00 */
[----:B------:R-:W-:Y:S01]  /*0190*/  CS2R R62, SRZ ;  /* 0x00000000003e7805 */ /* 0x000fe2000001ff00 */
[----:B------:R-:W-:Y:S01]  /*01a0*/  CS2R R72, SRZ ;  /* 0x0000000000487805 */ /* 0x000fe2000001ff00 */
[----:B------:R-:W-:Y:S01]  /*01b0*/  CS2R R74, SRZ ;  /* 0x00000000004a7805 */ /* 0x000fe2000001ff00 */
[----:B------:R-:W-:Y:S01]  /*01c0*/  UMOV UR4, URZ ;  /* 0x0000003f00047c82 */ /* 0x000fe20008000000 */
[----:B-1----:R-:W-:Y:S01]  /*01d0*/  SHF.R.S32.HI R4, RZ, 0x1f, R9 ;  /* 0x0000001fff047819 */ /* 0x002fe20000011409 */
[----:B------:R-:W-:Y:S01]  /*01e0*/  UMOV UR6, URZ ;  /* 0x0000003f00067c82 */ /* 0x000fe20008000000 */
[----:B------:R-:W-:Y:S01]  /*01f0*/  ISETP.GE.AND P1, PT, R9, RZ, PT ;  /* 0x000000ff0900720c */ /* 0x000fe20003f26270 */
[----:B------:R-:W-:Y:S01]  /*0200*/  UMOV UR7, URZ ;  /* 0x0000003f00077c82 */ /* 0x000fe20008000000 */
[----:B------:R-:W-:Y:S01]  /*0210*/  LEA.HI R4, R4, R9, RZ, 0x3 ;  /* 0x0000000904047211 */ /* 0x000fe200078f18ff */
[----:B------:R-:W-:-:S02]  /*0220*/  UMOV UR8, 0x6000 ;  /* 0x0000600000087882 */ /* 0x000fc40000000000 */
[----:B------:R-:W-:Y:S01]  /*0230*/  UMOV UR5, URZ ;  /* 0x0000003f00057c82 */ /* 0x000fe20008000000 */
[----:B------:R-:W-:-:S04]  /*0240*/  LOP3.LUT R4, R4, 0xfffffff8, RZ, 0xc0, !PT ;  /* 0xfffffff804047812 */ /* 0x000fc800078ec0ff */
[----:B------:R-:W-:-:S04]  /*0250*/  LEA.HI.SX32 R3, R3, -R4, 0x1a ;  /* 0x8000000403037211 */ /* 0x000fc800078fd2ff */
[----:B------:R-:W-:-:S04]  /*0260*/  IMNMX R5, R3, 0x8, PT ;  /* 0x0000000803057817 */ /* 0x000fc80003800200 */
[----:B------:R-:W-:-:S04]  /*0270*/  IABS R11, R5 ;  /* 0x00000005000b7213 */ /* 0x000fc80000000000 */
[----:B------:R-:W1:Y:S08]  /*0280*/  I2F.RP R6, R11 ;  /* 0x0000000b00067306 */ /* 0x000e700000209400 */
[----:B-1----:R-:W1:Y:S02]  /*0290*/  MUFU.RCP R6, R6 ;  /* 0x0000000600067308 */ /* 0x002e640000001000 */
[----:B-1----:R-:W-:-:S02]  /*02a0*/  IADD3 R2, R6, 0xffffffe, RZ ;  /* 0x0ffffffe06027810 */ /* 0x002fc40007ffe0ff */
[----:B------:R-:W-:-:S04]  /*02b0*/  IABS R6, R9 ;  /* 0x0000000900067213 */ /* 0x000fc80000000000 */
[----:B------:R1:W3:Y:S02]  /*02c0*/  F2I.FTZ.U32.TRUNC.NTZ R3, R2 ;  /* 0x0000000200037305 */ /* 0x0002e4000021f000 */
[----:B-1----:R-:W-:Y:S02]  /*02d0*/  MOV R2, RZ ;  /* 0x000000ff00027202 */ /* 0x002fe40000000f00 */
[----:B---3--:R-:W-:-:S05]  /*02e0*/  IADD3 R8, RZ, -R3, RZ ;  /* 0x80000003ff087210 */ /* 0x008fca0007ffe0ff */
[----:B------:R-:W-:Y:S01]  /*02f0*/  IMAD R7, R8, R11, RZ ;  /* 0x0000000b08077224 */ /* 0x000fe200078e02ff */
[----:B------:R-:W-:-:S03]  /*0300*/  IABS R8, R5 ;  /* 0x0000000500087213 */ /* 0x000fc60000000000 */
[----:B------:R-:W-:Y:S01]  /*0310*/  IMAD.HI.U32 R3, R3, R7, R2 ;  /* 0x0000000703037227 */ /* 0x000fe200078e0002 */
[----:B------:R-:W-:Y:S01]  /*0320*/  IADD3 R13, RZ, -R8, RZ ;  /* 0x80000008ff0d7210 */ /* 0x000fe20007ffe0ff */
[----:B------:R-:W1:Y:S04]  /*0330*/  I2F.RP R7, R15 ;  /* 0x0000000f00077306 */ /* 0x000e680000209400 */
[----:B------:R-:W-:-:S04]  /*0340*/  IMAD.HI.U32 R2, R3, R6, RZ ;  /* 0x0000000603027227 */ /* 0x000fc800078e00ff */
[----:B------:R-:W-:Y:S01]  /*0350*/  IMAD R2, R2, R13, R6 ;  /* 0x0000000d02027224 */ /* 0x000fe200078e0206 */
[----:B------:R-:W-:-:S04]  /*0360*/  IADD3 R6, -R4, R9, RZ ;  /* 0x0000000904067210 */ /* 0x000fc80007ffe1ff */
[----:B------:R-:W-:Y:S02]  /*0370*/  ISETP.GT.U32.AND P0, PT, R11, R2, PT ;  /* 0x000000020b00720c */ /* 0x000fe40003f04070 */
[----:B------:R-:W-:Y:S01]  /*0380*/  IABS R10, R6 ;  /* 0x00000006000a7213 */ /* 0x000fe20000000000 */
[----:B-1----:R-:W1:Y:S01]  /*0390*/  MUFU.RCP R7, R7 ;  /* 0x0000000700077308 */ /* 0x002e620000001000 */
[----:B------:R-:W-:-:S03]  /*03a0*/  LOP3.LUT R6, R6, R5, RZ, 0x3c, !PT ;  /* 0x0000000506067212 */ /* 0x000fc600078e3cff */
[----:B------:R-:W-:Y:S01]  /*03b0*/  IMAD.HI.U32 R8, R3, R10, RZ ;  /* 0x0000000a03087227 */ /* 0x000fe200078e00ff */
[----:B------:R-:W-:-:S03]  /*03c0*/  ISETP.GE.AND P3, PT, R6, RZ, PT ;  /* 0x000000ff0600720c */ /* 0x000fc60003f66270 */
[----:B------:R-:W-:Y:S01]  /*03d0*/  IMAD R9, R8, R13, R10 ;  /* 0x0000000d08097224 */ /* 0x000fe200078e020a */
[----:B------:R-:W-:Y:S02]  /*03e0*/  IABS R10, R0 ;  /* 0x00000000000a7213 */ /* 0x000fe40000000000 */
[----:B------:R-:W-:Y:S02]  /*03f0*/  @!P0 IADD3 R2, R2, -R11, RZ ;  /* 0x8000000b02028210 */ /* 0x000fe40007ffe0ff */
[C---:B------:R-:W-:Y:S02]  /*0400*/  ISETP.GT.U32.AND P2, PT, R11.reuse, R9, PT ;  /* 0x000000090b00720c */ /* 0x040fe40003f44070 */
[----:B------:R-:W-:Y:S02]  /*0410*/  ISETP.GT.U32.AND P0, PT, R11, R2, PT ;  /* 0x000000020b00720c */ /* 0x000fe40003f04070 */
[----:B-1----:R-:W-:Y:S02]  /*0420*/  IADD3 R3, R7, 0xffffffe, RZ ;  /* 0x0ffffffe07037810 */ /* 0x002fe40007ffe0ff */
[----:B------:R-:W-:-:S04]  /*0430*/  LOP3.LUT R7, RZ, R5, RZ, 0x33, !PT ;  /* 0x00000005ff077212 */ /* 0x000fc800078e33ff */
[----:B------:R-:W1:Y:S03]  /*0440*/  F2I.FTZ.U32.TRUNC.NTZ R3, R3 ;  /* 0x0000000300037305 */ /* 0x000e66000021f000 */
[-C--:B------:R-:W-:Y:S02]  /*0450*/  @!P2 IADD3 R9, R9, -R11.reuse, RZ ;  /* 0x8000000b0909a210 */ /* 0x080fe40007ffe0ff */
[-C--:B------:R-:W-:Y:S02]  /*0460*/  @!P0 IADD3 R2, R2, -R11.reuse, RZ ;  /* 0x8000000b02028210 */ /* 0x080fe40007ffe0ff */
[----:B------:R-:W-:Y:S02]  /*0470*/  ISETP.NE.AND P0, PT, R5, RZ, PT ;  /* 0x000000ff0500720c */ /* 0x000fe40003f05270 */
[----:B------:R-:W-:Y:S02]  /*0480*/  @!P1 IADD3 R2, -R2, RZ, RZ ;  /* 0x000000ff02029210 */ /* 0x000fe40007ffe1ff */
[----:B------:R-:W-:-:S02]  /*0490*/  ISETP.GE.U32.AND P1, PT, R9, R11, PT ;  /* 0x0000000b0900720c */ /* 0x000fc40003f26070 */
[----:B------:R-:W-:Y:S02]  /*04a0*/  SEL R5, R7, R2, !P0 ;  /* 0x0000000207057207 */ /* 0x000fe40004000000 */
[----:B--2---:R-:W-:Y:S02]  /*04b0*/  SHF.R.U32.HI R2, RZ, 0x3, R77 ;  /* 0x00000003ff027819 */ /* 0x004fe4000001164d */
[----:B------:R-:W-:Y:S02]  /*04c0*/  IADD3 R4, R4, R5, RZ ;  /* 0x0000000504047210 */ /* 0x000fe40007ffe0ff */
[----:B-1----:R-:W-:Y:S02]  /*04d0*/  IADD3 R6, RZ, -R3, RZ ;  /* 0x80000003ff067210 */ /* 0x002fe40007ffe0ff */
[----:B------:R-:W-:Y:S02]  /*04e0*/  SGXT.U32 R5, R2, 0x5 ;  /* 0x000000050205781a */ /* 0x000fe40000000000 */
[----:B------:R-:W-:Y:S01]  /*04f0*/  SHF.L.U32 R4, R4, 0x6, RZ ;  /* 0x0000000604047819 */ /* 0x000fe200000006ff */
[----:B------:R-:W-:Y:S01]  /*0500*/  IMAD R9, R6, R15, RZ ;  /* 0x0000000f06097224 */ /* 0x000fe200078e02ff */
[----:B------:R-:W-:-:S02]  /*0510*/  MOV R2, RZ ;  /* 0x000000ff00027202 */ /* 0x000fc40000000f00 */
[C---:B------:R-:W-:Y:S02]  /*0520*/  LOP3.LUT R16, R4.reuse, R5, RZ, 0xfc, !PT ;  /* 0x0000000504107212 */ /* 0x040fe400078efcff */
[----:B------:R-:W-:Y:S01]  /*0530*/  LOP3.LUT R17, R4, 0x20, R5, 0xfe, !PT ;  /* 0x0000002004117812 */ /* 0x000fe200078efe05 */
[----:B------:R-:W-:Y:S01]  /*0540*/  IMAD.HI.U32 R2, R3, R9, R2 ;  /* 0x0000000903027227 */ /* 0x000fe200078e0002 */
[----:B------:R-:W-:Y:S02]  /*0550*/  IABS R6, R16 ;  /* 0x0000001000067213 */ /* 0x000fe40000000000 */
[----:B------:R-:W-:Y:S02]  /*0560*/  IABS R11, R17 ;  /* 0x00000011000b7213 */ /* 0x000fe40000000000 */
[----:B------:R-:W-:Y:S01]  /*0570*/  IADD3 R9, RZ, -R10, RZ ;  /* 0x8000000aff097210 */ /* 0x000fe20007ffe0ff */
[----:B------:R-:W-:Y:S01]  /*0580*/  IMAD.HI.U32 R3, R2, R6, RZ ;  /* 0x0000000602037227 */ /* 0x000fe200078e00ff */
[----:B------:R-:W-:-:S03]  /*0590*/  @!P2 IADD3 R8, R8, 0x1, RZ ;  /* 0x000000010808a810 */ /* 0x000fc60007ffe0ff */
[----:B------:R-:W-:Y:S01]  /*05a0*/  IMAD.HI.U32 R2, R2, R11, RZ ;  /* 0x0000000b02027227 */ /* 0x000fe200078e00ff */
[----:B------:R-:W-:-:S03]  /*05b0*/  @P1 IADD3 R8, R8, 0x1, RZ ;  /* 0x0000000108081810 */ /* 0x000fc60007ffe0ff */
[-C--:B------:R-:W-:Y:S01]  /*05c0*/  IMAD R6, R3, R9.reuse, R6 ;  /* 0x0000000903067224 */ /* 0x080fe200078e0206 */
[----:B------:R-:W-:Y:S01]  /*05d0*/  @!P3 IADD3 R8, -R8, RZ, RZ ;  /* 0x000000ff0808b210 */ /* 0x000fe20007ffe1ff */
[----:B------:R-:W-:Y:S01]  /*05e0*/  IMAD R9, R2, R9, R11 ;  /* 0x0000000902097224 */ /* 0x000fe200078e020b */
[----:B------:R-:W-:Y:S02]  /*05f0*/  SHF.R.U32.HI R3, RZ, 0x5, R77 ;  /* 0x00000005ff037819 */ /* 0x000fe4000001164d */
[C---:B------:R-:W-:Y:S02]  /*0600*/  ISETP.GT.U32.AND P1, PT, R15.reuse, R6, PT ;  /* 0x000000060f00720c */ /* 0x040fe40003f24070 */
[----:B------:R-:W-:Y:S02]  /*0610*/  ISETP.GT.U32.AND P2, PT, R15, R9, PT ;  /* 0x000000090f00720c */ /* 0x000fe40003f44070 */
[----:B------:R-:W-:Y:S02]  /*0620*/  SEL R2, R7, R8, !P0 ;  /* 0x0000000807027207 */ /* 0x000fe40004000000 */
[----:B------:R-:W-:-:S02]  /*0630*/  SGXT.U32 R3, R3, 0x3 ;  /* 0x000000030303781a */ /* 0x000fc40000000000 */
[----:B------:R-:W-:Y:S02]  /*0640*/  SHF.R.S32.HI R7, RZ, 0x18, R2 ;  /* 0x00000018ff077819 */ /* 0x000fe40000011402 */
[----:B------:R-:W-:Y:S02]  /*0650*/  SHF.L.U32 R2, R2, 0x7, RZ ;  /* 0x0000000702027819 */ /* 0x000fe400000006ff */
[----:B------:R-:W-:Y:S02]  /*0660*/  LOP3.LUT R3, R4, R3, RZ, 0xfc, !PT ;  /* 0x0000000304037212 */ /* 0x000fe400078efcff */
[-C--:B------:R-:W-:Y:S02]  /*0670*/  @!P1 IADD3 R6, R6, -R15.reuse, RZ ;  /* 0x8000000f06069210 */ /* 0x080fe40007ffe0ff */
[----:B------:R-:W-:Y:S02]  /*0680*/  @!P2 IADD3 R9, R9, -R15, RZ ;  /* 0x8000000f0909a210 */ /* 0x000fe40007ffe0ff */
[----:B------:R-:W-:-:S02]  /*0690*/  SGXT R4, R7, 0x1 ;  /* 0x000000010704781a */ /* 0x000fc40000000200 */
[C---:B------:R-:W-:Y:S02]  /*06a0*/  LOP3.LUT R12, R2.reuse, R5, RZ, 0xfc, !PT ;  /* 0x00000005020c7212 */ /* 0x040fe400078efcff */
[C-C-:B------:R-:W-:Y:S02]  /*06b0*/  LOP3.LUT R13, R2.reuse, 0x20, R5.reuse, 0xfe, !PT ;  /* 0x00000020020d7812 */ /* 0x140fe400078efe05 */
[C---:B------:R-:W-:Y:S02]  /*06c0*/  ISETP.GT.U32.AND P0, PT, R15.reuse, R6, PT ;  /* 0x000000060f00720c */ /* 0x040fe40003f04070 */
[----:B------:R-:W-:Y:S02]  /*06d0*/  ISETP.GT.U32.AND P2, PT, R15, R9, PT ;  /* 0x000000090f00720c */ /* 0x000fe40003f44070 */
[----:B------:R-:W-:Y:S02]  /*06e0*/  LOP3.LUT R14, R2, 0x40, R5, 0xfe, !PT ;  /* 0x00000040020e7812 */ /* 0x000fe400078efe05 */
[----:B------:R-:W-:-:S02]  /*06f0*/  LEA.HI R7, R4, R12, RZ, 0x7 ;  /* 0x0000000c04077211 */ /* 0x000fc400078f38ff */
[----:B------:R-:W-:Y:S02]  /*0700*/  LEA.HI R8, R4, R13, RZ, 0x7 ;  /* 0x0000000d04087211 */ /* 0x000fe400078f38ff */
[----:B------:R-:W-:Y:S02]  /*0710*/  ISETP.GE.AND P1, PT, R16, RZ, PT ;  /* 0x000000ff1000720c */ /* 0x000fe40003f26270 */
[----:B------:R-:W-:Y:S02]  /*0720*/  ISETP.GE.AND P3, PT, R17, RZ, PT ;  /* 0x000000ff1100720c */ /* 0x000fe40003f66270 */
[----:B------:R-:W-:Y:S02]  /*0730*/  LEA.HI R10, R4, R14, RZ, 0x7 ;  /* 0x0000000e040a7211 */ /* 0x000fe400078f38ff */
[----:B------:R-:W-:Y:S02]  /*0740*/  LOP3.LUT R7, R7, 0xffffff80, RZ, 0xc0, !PT ;  /* 0xffffff8007077812 */ /* 0x000fe400078ec0ff */
[----:B------:R-:W-:-:S02]  /*0750*/  LOP3.LUT R8, R8, 0xffffff80, RZ, 0xc0, !PT ;  /* 0xffffff8008087812 */ /* 0x000fc400078ec0ff */
[----:B------:R-:W-:Y:S02]  /*0760*/  LOP3.LUT R11, R10, 0xffffff80, RZ, 0xc0, !PT ;  /* 0xffffff800a0b7812 */ /* 0x000fe400078ec0ff */
[----:B------:R-:W-:Y:S02]  /*0770*/  IADD3 R10, R12, -R7, RZ ;  /* 0x800000070c0a7210 */ /* 0x000fe40007ffe0ff */
[----:B------:R-:W-:Y:S02]  /*0780*/  IADD3 R12, R13, -R8, RZ ;  /* 0x800000080d0c7210 */ /* 0x000fe40007ffe0ff */
[----:B------:R-:W-:Y:S02]  /*0790*/  LOP3.LUT R13, R2, 0x60, R5, 0xfe, !PT ;  /* 0x00000060020d7812 */ /* 0x000fe400078efe05 */
[-C--:B------:R-:W-:Y:S02]  /*07a0*/  @!P0 IADD3 R6, R6, -R15.reuse, RZ ;  /* 0x8000000f06068210 */ /* 0x080fe40007ffe0ff */
[----:B------:R-:W-:-:S02]  /*07b0*/  @!P2 IADD3 R9, R9, -R15, RZ ;  /* 0x8000000f0909a210 */ /* 0x000fc40007ffe0ff */
[----:B------:R-:W-:Y:S02]  /*07c0*/  SHF.L.U32 R77, R77, 0x2, RZ ;  /* 0x000000024d4d7819 */ /* 0x000fe400000006ff */
[----:B------:R-:W-:Y:S02]  /*07d0*/  LEA.HI R4, R4, R13, RZ, 0x7 ;  /* 0x0000000d04047211 */ /* 0x000fe400078f38ff */
[----:B------:R-:W-:Y:S02]  /*07e0*/  ISETP.NE.AND P0, PT, R0, RZ, PT ;  /* 0x000000ff0000720c */ /* 0x000fe40003f05270 */
[----:B------:R-:W-:Y:S02]  /*07f0*/  LOP3.LUT R7, RZ, R0, RZ, 0x33, !PT ;  /* 0x00000000ff077212 */ /* 0x000fe400078e33ff */
[----:B------:R-:W-:Y:S02]  /*0800*/  @!P1 IADD3 R6, -R6, RZ, RZ ;  /* 0x000000ff06069210 */ /* 0x000fe40007ffe1ff */
[----:B------:R-:W-:-:S02]  /*0810*/  @!P3 IADD3 R9, -R9, RZ, RZ ;  /* 0x000000ff0909b210 */ /* 0x000fc40007ffe1ff */
[----:B------:R-:W-:Y:S02]  /*0820*/  IADD3 R14, R14, -R11, RZ ;  /* 0x8000000b0e0e7210 */ /* 0x000fe40007ffe0ff */
[----:B------:R-:W-:Y:S02]  /*0830*/  LOP3.LUT R41, R77, 0x1c, RZ, 0xc0, !PT ;  /* 0x0000001c4d297812 */ /* 0x000fe400078ec0ff */
[----:B------:R-:W-:Y:S02]  /*0840*/  LOP3.LUT R4, R4, 0xffffff80, RZ, 0xc0, !PT ;  /* 0xffffff8004047812 */ /* 0x000fe400078ec0ff */
[C---:B------:R-:W-:Y:S01]  /*0850*/  SEL R18, R7.reuse, R6, !P0 ;  /* 0x0000000607127207 */ /* 0x040fe20004000000 */
[--C-:B------:R-:W-:Y:S01]  /*0860*/  IMAD R22, R14, 0xac, R41.reuse ;  /* 0x000000ac0e167824 */ /* 0x100fe200078e0229 */
[----:B------:R-:W-:Y:S01]  /*0870*/  SEL R8, R7, R9, !P0 ;  /* 0x0000000907087207 */ /* 0x000fe20004000000 */
[--C-:B------:R-:W-:Y:S01]  /*0880*/  IMAD R10, R10, 0xac, R41.reuse ;  /* 0x000000ac0a0a7824 */ /* 0x100fe200078e0229 */
[----:B------:R-:W-:Y:S01]  /*0890*/  LOP3.LUT R0, R5, 0x20, RZ, 0xfc, !PT ;  /* 0x0000002005007812 */ /* 0x000fe200078efcff */
[--C-:B------:R-:W-:Y:S01]  /*08a0*/  IMAD R14, R18, 0xac, R41.reuse ;  /* 0x000000ac120e7824 */ /* 0x100fe200078e0229 */
[----:B------:R-:W-:Y:S01]  /*08b0*/  IADD3 R16, R13, -R4, RZ ;  /* 0x800000040d107210 */ /* 0x000fe20007ffe0ff */
[--C-:B------:R-:W-:Y:S01]  /*08c0*/  IMAD R8, R8, 0xac, R41.reuse ;  /* 0x000000ac08087824 */ /* 0x100fe200078e0229 */
[CC--:B------:R-:W-:Y:S01]  /*08d0*/  LEA R83, R5.reuse, R41.reuse, 0x5 ;  /* 0x0000002905537211 */ /* 0x0c0fe200078e28ff */
[--C-:B------:R-:W-:Y:S01]  /*08e0*/  IMAD R12, R12, 0xac, R41.reuse ;  /* 0x000000ac0c0c7824 */ /* 0x100fe200078e0229 */
[C---:B------:R-:W-:Y:S01]  /*08f0*/  LOP3.LUT R4, R5.reuse, 0x40, RZ, 0xfc, !PT ;  /* 0x0000004005047812 */ /* 0x040fe200078efcff */
[----:B------:R-:W-:Y:S01]  /*0900*/  IMAD R24, R16, 0xac, R41 ;  /* 0x000000ac10187824 */ /* 0x000fe200078e0229 */
[----:B------:R-:W-:Y:S01]  /*0910*/  LEA R0, R0, R41, 0x5 ;  /* 0x0000002900007211 */ /* 0x000fe200078e28ff */
[----:B------:R-:W-:Y:S01]  /*0920*/  IMAD.WIDE R14, R14, R25, c[0x0][0x168] ;  /* 0x00005a000e0e7625 */ /* 0x000fe200078e0219 */
[----:B------:R-:W-:-:S02]  /*0930*/  LOP3.LUT R6, R5, 0x60, RZ, 0xfc, !PT ;  /* 0x0000006005067812 */ /* 0x000fc400078efcff */
[----:B------:R-:W-:Y:S01]  /*0940*/  SHF.L.U32 R83, R83, 0x2, RZ ;  /* 0x0000000253537819 */ /* 0x000fe200000006ff */
[----:B------:R-:W-:Y:S01]  /*0950*/  IMAD.WIDE R16, R8, R25, c[0x0][0x168] ;  /* 0x00005a0008107625 */ /* 0x000fe200078e0219 */
[----:B------:R-:W-:Y:S02]  /*0960*/  LEA R4, R4, R41, 0x5 ;  /* 0x0000002904047211 */ /* 0x000fe400078e28ff */
[----:B------:R-:W-:Y:S01]  /*0970*/  SHF.L.U32 R81, R0, 0x2, RZ ;  /* 0x0000000200517819 */ /* 0x000fe200000006ff */
[----:B------:R-:W-:Y:S01]  /*0980*/  IMAD.WIDE R18, R10, R25, c[0x0][0x170] ;  /* 0x00005c000a127625 */ /* 0x000fe200078e0219 */
[----:B------:R-:W-:Y:S01]  /*0990*/  LEA R6, R6, R41, 0x5 ;  /* 0x0000002906067211 */ /* 0x000fe200078e28ff */
[----:B------:R1:W-:Y:S01]  /*09a0*/  LDGSTS.E.BYPASS.128 [R83], [R14.64] ;  /* 0x000000000e537fae */ /* 0x0003e2000b901c4a */
[----:B------:R-:W-:Y:S01]  /*09b0*/  SHF.L.U32 R80, R4, 0x2, RZ ;  /* 0x0000000204507819 */ /* 0x000fe200000006ff */
[-C--:B------:R-:W-:Y:S01]  /*09c0*/  IMAD.WIDE R20, R12, R25.reuse, c[0x0][0x170] ;  /* 0x00005c000c147625 */ /* 0x080fe200078e0219 */
[----:B------:R-:W-:Y:S01]  /*09d0*/  SHF.L.U32 R79, R6, 0x2, RZ ;  /* 0x00000002064f7819 */ /* 0x000fe200000006ff */
[----:B------:R2:W-:Y:S01]  /*09e0*/  LDGSTS.E.BYPASS.128 [R81], [R16.64] ;  /* 0x0000000010517fae */ /* 0x0005e2000b901c4a */
[----:B------:R-:W-:Y:S01]  /*09f0*/  IADD3 R4, P1, R14, 0x180, RZ ;  /* 0x000001800e047810 */ /* 0x000fe20007f3e0ff */
[----:B------:R-:W-:Y:S01]  /*0a00*/  IMAD.WIDE R22, R22, R25, c[0x0][0x170] ;  /* 0x00005c0016167625 */ /* 0x000fe200078e0219 */
[----:B------:R-:W-:Y:S01]  /*0a10*/  IADD3 R5, P0, R16, 0x180, RZ ;  /* 0x0000018010057810 */ /* 0x000fe20007f1e0ff */
[----:B------:R-:W0:Y:S01]  /*0a20*/  LDGDEPBAR ;  /* 0x00000000000079af */ /* 0x000e220000000000 */
[----:B------:R-:W-:Y:S01]  /*0a30*/  IADD3.X R6, RZ, R15, RZ, P1, !PT ;  /* 0x0000000fff067210 */ /* 0x000fe20000ffe4ff */
[----:B------:R-:W-:Y:S01]  /*0a40*/  IMAD.WIDE R24, R24, R25, c[0x0][0x170] ;  /* 0x00005c0018187625 */ /* 0x000fe200078e0219 */
[----:B------:R-:W-:Y:S01]  /*0a50*/  IADD3.X R8, RZ, R17, RZ, P0, !PT ;  /* 0x00000011ff087210 */ /* 0x000fe200007fe4ff */
[----:B------:R2:W-:Y:S01]  /*0a60*/  LDGSTS.E.BYPASS.128 [R83+0x6000], [R18.64] ;  /* 0x0600000012537fae */ /* 0x0005e2000b901c4a */
[----:B------:R-:W-:-:S02]  /*0a70*/  IADD3 R7, P1, R18, 0x180, RZ ;  /* 0x0000018012077810 */ /* 0x000fc40007f3e0ff */
[----:B------:R-:W-:Y:S01]  /*0a80*/  IADD3 R9, P0, R20, 0x180, RZ ;  /* 0x0000018014097810 */ /* 0x000fe20007f1e0ff */
[----:B------:R3:W-:Y:S01]  /*0a90*/  LDGSTS.E.BYPASS.128 [R81+0x6000], [R20.64] ;  /* 0x0600000014517fae */ /* 0x0007e2000b901c4a */
[----:B------:R-:W-:Y:S02]  /*0aa0*/  IADD3.X R10, RZ, R19, RZ, P1, !PT ;  /* 0x00000013ff0a7210 */ /* 0x000fe40000ffe4ff */
[----:B------:R-:W-:Y:S01]  /*0ab0*/  IADD3.X R12, RZ, R21, RZ, P0, !PT ;  /* 0x00000015ff0c7210 */ /* 0x000fe200007fe4ff */
[----:B------:R4:W-:Y:S01]  /*0ac0*/  LDGSTS.E.BYPASS.128 [R80+0x6000], [R22.64] ;  /* 0x0600000016507fae */ /* 0x0009e2000b901c4a */
[----:B------:R-:W-:Y:S02]  /*0ad0*/  IADD3 R11, P1, R22, 0x180, RZ ;  /* 0x00000180160b7810 */ /* 0x000fe40007f3e0ff */
[----:B------:R-:W-:Y:S01]  /*0ae0*/  IADD3 R13, P0, R24, 0x180, RZ ;  /* 0x00000180180d7810 */ /* 0x000fe20007f1e0ff */
[----:B------:R5:W-:Y:S01]  /*0af0*/  LDGSTS.E.BYPASS.128 [R79+0x6000], [R24.64] ;  /* 0x06000000184f7fae */ /* 0x000be2000b901c4a */
[----:B------:R-:W-:-:S02]  /*0b00*/  IADD3 R76, -R41, 0x4c, RZ ;  /* 0x0000004c294c7810 */ /* 0x000fc40007ffe1ff */
[C---:B------:R-:W-:Y:S01]  /*0b10*/  LOP3.LUT R78, R77.reuse, 0xf80, RZ, 0xc0, !PT ;  /* 0x00000f804d4e7812 */ /* 0x040fe200078ec0ff */
[----:B------:R-:W0:Y:S01]  /*0b20*/  LDGDEPBAR ;  /* 0x00000000000079af */ /* 0x000e220000000000 */
[----:B------:R-:W-:Y:S02]  /*0b30*/  MOV R0, 0x2 ;  /* 0x0000000200007802 */ /* 0x000fe40000000f00 */
[----:B------:R-:W-:Y:S01]  /*0b40*/  LOP3.LUT R77, R77, 0x7c, RZ, 0xc0, !PT ;  /* 0x0000007c4d4d7812 */ /* 0x000fe200078ec0ff */
[----:B------:R-:W-:Y:S06]  /*0b50*/  BAR.SYNC 0x0 ;  /* 0x0000000000007b1d */ /* 0x000fec0000000000 */
[----:B------:R-:W-:Y:S01]  /*0b60*/  @!PT LDS RZ, [RZ] ;  /* 0x00000000fffff984 */ /* 0x000fe20000000800 */
[----:B------:R-:W-:Y:S01]  /*0b70*/  @!PT LDS RZ, [RZ] ;  /* 0x00000000fffff984 */ /* 0x000fe20000000800 */
[----:B------:R-:W-:Y:S01]  /*0b80*/  @!PT LDS RZ, [RZ] ;  /* 0x00000000fffff984 */ /* 0x000fe20000000800 */
[----:B------:R1:W-:Y:S01]  /*0b90*/  LDGSTS.E.BYPASS.128 [R83+0x2000], [R14.64+0x80] ;  /* 0x020000800e537fae */ /* 0x0003e2000b901c4a */
[----:B------:R-:W-:-:S03]  /*0ba0*/  IMNMX.U32 R76, R76, 0x4c, PT ;  /* 0x0000004c4c4c7817 */ /* 0x000fc60003800000 */
[----:B------:R2:W-:Y:S04]  /*0bb0*/  LDGSTS.E.BYPASS.128 [R81+0x2000], [R16.64+0x80] ;  /* 0x0200008010517fae */ /* 0x0005e8000b901c4a */
[----:B------:R-:W0:Y:S04]  /*0bc0*/  LDGDEPBAR ;  /* 0x00000000000079af */ /* 0x000e280000000000 */
[----:B------:R2:W-:Y:S04]  /*0bd0*/  LDGSTS.E.BYPASS.128 [R83+0xa000], [R18.64+0x80] ;  /* 0x0a00008012537fae */ /* 0x0005e8000b901c4a */
[----:B------:R3:W-:Y:S04]  /*0be0*/  LDGSTS.E.BYPASS.128 [R81+0xa000], [R20.64+0x80] ;  /* 0x0a00008014517fae */ /* 0x0007e8000b901c4a */
[----:B------:R4:W-:Y:S04]  /*0bf0*/  LDGSTS.E.BYPASS.128 [R80+0xa000], [R22.64+0x80] ;  /* 0x0a00008016507fae */ /* 0x0009e8000b901c4a */
[----:B------:R5:W-:Y:S04]  /*0c00*/  LDGSTS.E.BYPASS.128 [R79+0xa000], [R24.64+0x80] ;  /* 0x0a000080184f7fae */ /* 0x000be8000b901c4a */
[----:B------:R-:W0:Y:S04]  /*0c10*/  LDGDEPBAR ;  /* 0x00000000000079af */ /* 0x000e280000000000 */
[----:B------:R-:W-:Y:S06]  /*0c20*/  BAR.SYNC 0x0 ;  /* 0x0000000000007b1d */ /* 0x000fec0000000000 */
[----:B------:R-:W-:Y:S01]  /*0c30*/  @!PT LDS RZ, [RZ] ;  /* 0x00000000fffff984 */ /* 0x000fe20000000800 */
[----:B------:R-:W-:Y:S01]  /*0c40*/  @!PT LDS RZ, [RZ] ;  /* 0x00000000fffff984 */ /* 0x000fe20000000800 */
[----:B------:R-:W-:Y:S01]  /*0c50*/  @!PT LDS RZ, [RZ] ;  /* 0x00000000fffff984 */ /* 0x000fe20000000800 */
[----:B------:R1:W-:Y:S04]  /*0c60*/  LDGSTS.E.BYPASS.128 [R83+0x4000], [R14.64+0x100] ;  /* 0x040001000e537fae */ /* 0x0003e8000b901c4a */
[----:B------:R2:W-:Y:S04]  /*0c70*/  LDGSTS.E.BYPASS.128 [R81+0x4000], [R16.64+0x100] ;  /* 0x0400010010517fae */ /* 0x0005e8000b901c4a */
[----:B------:R-:W0:Y:S04]  /*0c80*/  LDGDEPBAR ;  /* 0x00000000000079af */ /* 0x000e280000000000 */
[----:B------:R2:W-:Y:S01]  /*0c90*/  LDGSTS.E.BYPASS.128 [R83+0xe000], [R18.64+0x100] ;  /* 0x0e00010012537fae */ /* 0x0005e2000b901c4a */
[----:B-1----:R-:W-:-:S02]  /*0ca0*/  IADD3.X R14, RZ, R23, RZ, P1, !PT ;  /* 0x00000017ff0e7210 */ /* 0x002fc40000ffe4ff */
[----:B------:R-:W-:Y:S01]  /*0cb0*/  IADD3.X R15, RZ, R25, RZ, P0, !PT ;  /* 0x00000019ff0f7210 */ /* 0x000fe200007fe4ff */
[----:B------:R3:W-:Y:S04]  /*0cc0*/  LDGSTS.E.BYPASS.128 [R81+0xe000], [R20.64+0x100] ;  /* 0x0e00010014517fae */ /* 0x0007e8000b901c4a */
[----:B------:R4:W-:Y:S04]  /*0cd0*/  LDGSTS.E.BYPASS.128 [R80+0xe000], [R22.64+0x100] ;  /* 0x0e00010016507fae */ /* 0x0009e8000b901c4a */
[----:B------:R5:W-:Y:S04]  /*0ce0*/  LDGSTS.E.BYPASS.128 [R79+0xe000], [R24.64+0x100] ;  /* 0x0e000100184f7fae */ /* 0x000be8000b901c4a */
[----:B------:R-:W0:Y:S01]  /*0cf0*/  LDGDEPBAR ;  /* 0x00000000000079af */ /* 0x000e220000000000 */
[----:B---3--:R-:W-:Y:S01]  /*0d00*/  CS2R R20, SRZ ;  /* 0x0000000000147805 */ /* 0x008fe2000001ff00 */
[----:B----4-:R-:W-:Y:S01]  /*0d10*/  CS2R R22, SRZ ;  /* 0x0000000000167805 */ /* 0x010fe2000001ff00 */
[----:B-----5:R-:W-:Y:S01]  /*0d20*/  CS2R R24, SRZ ;  /* 0x0000000000187805 */ /* 0x020fe2000001ff00 */
[----:B------:R-:W-:-:S04]  /*0d30*/  DEPBAR.LE SB0, 0x4 ;  /* 0x000081000000791a */ /* 0x000fc80000000000 */
[----:B--2---:R-:W-:Y:S06]  /*0d40*/  BAR.SYNC 0x0 ;  /* 0x0000000000007b1d */ /* 0x004fec0000000000 */
.L_x_1:
[----:B------:R-:W-:Y:S01]  /*0d50*/  LEA R84, R77, UR8, 0x7 ;  /* 0x000000084d547c11 */ /* 0x000fe2000f8e38ff */
[----:B------:R-:W-:Y:S01]  /*0d60*/  LDS.128 R16, [R78.X4+UR5] ;  /* 0x000000054e107984 */ /* 0x000fe20008004c00 */
[----:B------:R-:W-:Y:S01]  /*0d70*/  IADD3 R0, R0, 0x1, RZ ;  /* 0x0000000100007810 */ /* 0x000fe20007ffe0ff */
[----:B------:R-:W-:Y:S01]  /*0d80*/  UIADD3 UR4, UR4, 0x1, URZ ;  /* 0x0000000104047890 */ /* 0x000fe2000fffe03f */
[----:B------:R-:W-:Y:S01]  /*0d90*/  IADD3 R82, R82, 0x20, RZ ;  /* 0x0000002052527810 */ /* 0x000fe20007ffe0ff */
[----:B------:R-:W1:Y:S01]  /*0da0*/  LDS.128 R48, [R84+0x80] ;  /* 0x0000800054307984 */ /* 0x000e620000000c00 */
[C---:B------:R-:W-:Y:S01]  /*0db0*/  ISETP.GE.AND P0, PT, R0.reuse, 0x3, PT ;  /* 0x000000030000780c */ /* 0x040fe20003f06270 */
[----:B------:R-:W-:Y:S02]  /*0dc0*/  UISETP.GE.AND UP0, UPT, UR4, 0x3, UPT ;  /* 0x000000030400788c */ /* 0x000fe4000bf06270 */
[----:B------:R-:W2:Y:S01]  /*0dd0*/  LDS.128 R52, [R84+0x100] ;  /* 0x0001000054347984 */ /* 0x000ea20000000c00 */
[----:B------:R-:W-:Y:S01]  /*0de0*/  SEL R0, R0, RZ, !P0 ;  /* 0x000000ff00007207 */ /* 0x000fe20004000000 */
[----:B------:R-:W-:-:S02]  /*0df0*/  USEL UR4, UR4, URZ, !UP0 ;  /* 0x0000003f04047287 */ /* 0x000fc4000c000000 */
[----:B------:R-:W3:Y:S02]  /*0e00*/  LDS.128 R40, [R84] ;  /* 0x0000000054287984 */ /* 0x000ee40000000c00 */
[----:B------:R-:W-:Y:S02]  /*0e10*/  ULEA UR8, UR4, 0x6000, 0xe ;  /* 0x0000600004087891 */ /* 0x000fe4000f8e703f */
[----:B------:R-:W4:Y:S04]  /*0e20*/  LDS.128 R64, [R84+0x180] ;  /* 0x0001800054407984 */ /* 0x000f280000000c00 */
[----:B------:R-:W5:Y:S04]  /*0e30*/  LDS.128 R68, [R78.X4+UR5+0x80] ;  /* 0x000080054e447984 */ /* 0x000f680008004c00 */
[----:B------:R-:W5:Y:S01]  /*0e40*/  LDS.128 R56, [R78.X4+UR5+0x100] ;  /* 0x000100054e387984 */ /* 0x000f620008004c00 */
[C---:B-1----:R-:W-:Y:S01]  /*0e50*/  FFMA R86, R16.reuse, R48, R73 ;  /* 0x0000003010567223 */ /* 0x042fe20000000049 */
[----:B--2---:R-:W-:-:S03]  /*0e60*/  FFMA R74, R16, R52, R74 ;  /* 0x00000034104a7223 */ /* 0x004fc6000000004a */
[C---:B------:R-:W-:Y:S01]  /*0e70*/  FFMA R87, R17.reuse, R49, R86 ;  /* 0x0000003111577223 */ /* 0x040fe20000000056 */
[----:B---3--:R-:W-:Y:S01]  /*0e80*/  FFMA R72, R16, R40, R72 ;  /* 0x0000002810487223 */ /* 0x008fe20000000048 */
[C---:B------:R-:W-:Y:S02]  /*0e90*/  FFMA R85, R17.reuse, R53, R74 ;  /* 0x0000003511557223 */ /* 0x040fe4000000004a */
[----:B------:R-:W-:Y:S01]  /*0ea0*/  FFMA R86, R18, R50, R87 ;  /* 0x0000003212567223 */ /* 0x000fe20000000057 */
[----:B----4-:R-:W-:Y:S01]  /*0eb0*/  FFMA R16, R16, R64, R75 ;  /* 0x0000004010107223 */ /* 0x010fe2000000004b */
[C---:B------:R-:W-:Y:S01]  /*0ec0*/  FFMA R89, R17.reuse, R41, R72 ;  /* 0x0000002911597223 */ /* 0x040fe20000000048 */
[C---:B------:R-:W-:Y:S01]  /*0ed0*/  FFMA R88, R18.reuse, R54, R85 ;  /* 0x0000003612587223 */ /* 0x040fe20000000055 */
[----:B------:R-:W1:Y:S01]  /*0ee0*/  LDS.128 R72, [R78.X4+UR5+0x180] ;  /* 0x000180054e487984 */ /* 0x000e620008004c00 */
[----:B------:R-:W-:Y:S01]  /*0ef0*/  FFMA R17, R17, R65, R16 ;  /* 0x0000004111117223 */ /* 0x000fe20000000010 */
[C---:B------:R-:W-:Y:S01]  /*0f00*/  FFMA R16, R18.reuse, R42, R89 ;  /* 0x0000002a12107223 */ /* 0x040fe20000000059 */
[C---:B------:R-:W-:Y:S01]  /*0f10*/  FFMA R87, R19.reuse, R51, R86 ;  /* 0x0000003313577223 */ /* 0x040fe20000000056 */
[C---:B------:R-:W-:Y:S01]  /*0f20*/  FFMA R89, R19.reuse, R55, R88 ;  /* 0x0000003713597223 */ /* 0x040fe20000000058 */
[----:B------:R-:W-:Y:S01]  /*0f30*/  FFMA R18, R18, R66, R17 ;  /* 0x0000004212127223 */ /* 0x000fe20000000011 */
[C---:B------:R-:W-:Y:S01]  /*0f40*/  FFMA R85, R19.reuse, R43, R16 ;  /* 0x0000002b13557223 */ /* 0x040fe20000000010 */
[C---:B-----5:R-:W-:Y:S01]  /*0f50*/  FFMA R16, R68.reuse, R48, R61 ;  /* 0x0000003044107223 */ /* 0x060fe2000000003d */
[C---:B------:R-:W-:Y:S01]  /*0f60*/  FFMA R62, R68.reuse, R52, R62 ;  /* 0x00000034443e7223 */ /* 0x040fe2000000003e */
[----:B------:R-:W-:Y:S01]  /*0f70*/  FFMA R91, R19, R67, R18 ;  /* 0x00000043135b7223 */ /* 0x000fe20000000012 */
[C---:B------:R-:W-:Y:S01]  /*0f80*/  FFMA R18, R68.reuse, R64, R63 ;  /* 0x0000004044127223 */ /* 0x040fe2000000003f */
[C---:B------:R-:W-:Y:S01]  /*0f90*/  FFMA R93, R69.reuse, R49, R16 ;  /* 0x00000031455d7223 */ /* 0x040fe20000000010 */
[-C--:B------:R-:W-:Y:S01]  /*0fa0*/  FFMA R60, R68, R40.reuse, R60 ;  /* 0x00000028443c7223 */ /* 0x080fe2000000003c */
[C---:B------:R-:W-:Y:S01]  /*0fb0*/  FFMA R63, R69.reuse, R53, R62 ;  /* 0x00000035453f7223 */ /* 0x040fe2000000003e */
[C---:B------:R-:W-:Y:S01]  /*0fc0*/  FFMA R61, R69.reuse, R65, R18 ;  /* 0x00000041453d7223 */ /* 0x040fe20000000012 */
[----:B------:R-:W-:Y:S01]  /*0fd0*/  FFMA R36, R56, R40, R36 ;  /* 0x0000002838247223 */ /* 0x000fe20000000024 */
[----:B------:R-:W2:Y:S01]  /*0fe0*/  LDS.128 R16, [R78.X4+UR5+0x1000] ;  /* 0x001000054e107984 */ /* 0x000ea20008004c00 */
[----:B------:R-:W-:Y:S01]  /*0ff0*/  FFMA R69, R69, R41, R60 ;  /* 0x0000002945457223 */ /* 0x000fe2000000003c */
[C---:B------:R-:W-:Y:S01]  /*1000*/  FFMA R60, R70.reuse, R50, R93 ;  /* 0x00000032463c7223 */ /* 0x040fe2000000005d */
[C---:B------:R-:W-:Y:S01]  /*1010*/  FFMA R62, R70.reuse, R54, R63 ;  /* 0x00000036463e7223 */ /* 0x040fe2000000003f */
[C---:B------:R-:W-:Y:S01]  /*1020*/  FFMA R68, R70.reuse, R66, R61 ;  /* 0x0000004246447223 */ /* 0x040fe2000000003d */
[----:B------:R-:W-:Y:S01]  /*1030*/  FFMA R70, R70, R42, R69 ;  /* 0x0000002a46467223 */ /* 0x000fe20000000045 */
[C---:B------:R-:W-:Y:S01]  /*1040*/  FFMA R93, R71.reuse, R51, R60 ;  /* 0x00000033475d7223 */ /* 0x040fe2000000003c */
[C---:B------:R-:W-:Y:S01]  /*1050*/  FFMA R95, R71.reuse, R55, R62 ;  /* 0x00000037475f7223 */ /* 0x040fe2000000003e */
[C---:B------:R-:W-:Y:S01]  /*1060*/  FFMA R60, R56.reuse, R52, R38 ;  /* 0x00000034383c7223 */ /* 0x040fe20000000026 */
[C---:B------:R-:W-:Y:S01]  /*1070*/  FFMA R62, R56.reuse, R64, R39 ;  /* 0x00000040383e7223 */ /* 0x040fe20000000027 */
[----:B------:R-:W-:Y:S01]  /*1080*/  FFMA R38, R56, R48, R37 ;  /* 0x0000003038267223 */ /* 0x000fe20000000025 */
[----:B------:R-:W-:Y:S01]  /*1090*/  FFMA R97, R71, R67, R68 ;  /* 0x0000004347617223 */ /* 0x000fe20000000044 */
[C---:B------:R-:W-:Y:S01]  /*10a0*/  FFMA R63, R57.reuse, R53, R60 ;  /* 0x00000035393f7223 */ /* 0x040fe2000000003c */
[C---:B------:R-:W-:Y:S01]  /*10b0*/  FFMA R61, R57.reuse, R65, R62 ;  /* 0x00000041393d7223 */ /* 0x040fe2000000003e */
[C---:B------:R-:W-:Y:S01]  /*10c0*/  FFMA R69, R57.reuse, R49, R38 ;  /* 0x0000003139457223 */ /* 0x040fe20000000026 */
[----:B------:R-:W-:Y:S01]  /*10d0*/  FFMA R57, R57, R41, R36 ;  /* 0x0000002939397223 */ /* 0x000fe20000000024 */
[C---:B------:R-:W-:Y:S01]  /*10e0*/  FFMA R60, R58.reuse, R54, R63 ;  /* 0x000000363a3c7223 */ /* 0x040fe2000000003f */
[----:B------:R-:W3:Y:S01]  /*10f0*/  LDS.128 R36, [R78.X4+UR5+0x1080] ;  /* 0x001080054e247984 */ /* 0x000ee20008004c00 */
[C---:B------:R-:W-:Y:S01]  /*1100*/  FFMA R56, R58.reuse, R50, R69 ;  /* 0x000000323a387223 */ /* 0x040fe20000000045 */
[C---:B------:R-:W-:Y:S01]  /*1110*/  FFMA R62, R58.reuse, R66, R61 ;  /* 0x000000423a3e7223 */ /* 0x040fe2000000003d */
[----:B------:R-:W-:Y:S01]  /*1120*/  FFMA R58, R58, R42, R57 ;  /* 0x0000002a3a3a7223 */ /* 0x000fe20000000039 */
[C---:B------:R-:W-:Y:S01]  /*1130*/  FFMA R105, R59.reuse, R55, R60 ;  /* 0x000000373b697223 */ /* 0x040fe2000000003c */
[C---:B------:R-:W-:Y:S01]  /*1140*/  FFMA R103, R59.reuse, R51, R56 ;  /* 0x000000333b677223 */ /* 0x040fe20000000038 */
[----:B------:R-:W-:Y:S01]  /*1150*/  FFMA R107, R59, R67, R62 ;  /* 0x000000433b6b7223 */ /* 0x000fe2000000003e */
[C---:B-1----:R-:W-:Y:S01]  /*1160*/  FFMA R32, R72.reuse, R40, R32 ;  /* 0x0000002848207223 */ /* 0x042fe20000000020 */
[C---:B------:R-:W-:Y:S01]  /*1170*/  FFMA R56, R72.reuse, R64, R35 ;  /* 0x0000004048387223 */ /* 0x040fe20000000023 */
[C---:B------:R-:W-:Y:S01]  /*1180*/  FFMA R34, R72.reuse, R52, R34 ;  /* 0x0000003448227223 */ /* 0x040fe20000000022 */
[----:B------:R-:W-:Y:S01]  /*1190*/  FFMA R72, R72, R48, R33 ;  /* 0x0000003048487223 */ /* 0x000fe20000000021 */
        /* <DEDUP_REMOVED lines=8> */
[----:B------:R-:W1:Y:S01]  /*1220*/  LDS.128 R32, [R78.X4+UR5+0x1100] ;  /* 0x001100054e207984 */ /* 0x000e620008004c00 */
[C---:B------:R-:W-:Y:S01]  /*1230*/  FFMA R119, R75.reuse, R43, R56 ;  /* 0x0000002b4b777223 */ /* 0x040fe20000000038 */
[----:B------:R-:W-:Y:S01]  /*1240*/  FFMA R117, R75, R67, R60 ;  /* 0x000000434b757223 */ /* 0x000fe2000000003c */
[----:B------:R-:W-:Y:S01]  /*1250*/  FFMA R74, R74, R50, R73 ;  /* 0x000000324a4a7223 */ /* 0x000fe20000000049 */
[C---:B--2---:R-:W-:Y:S01]  /*1260*/  FFMA R56, R16.reuse, R64, R27 ;  /* 0x0000004010387223 */ /* 0x044fe2000000001b */
[C---:B------:R-:W-:Y:S01]  /*1270*/  FFMA R26, R16.reuse, R52, R26 ;  /* 0x00000034101a7223 */ /* 0x040fe2000000001a */
[C---:B------:R-:W-:Y:S01]  /*1280*/  FFMA R24, R16.reuse, R40, R24 ;  /* 0x0000002810187223 */ /* 0x040fe20000000018 */
        /* <DEDUP_REMOVED lines=8> */
[----:B------:R-:W2:Y:S01]  /*1310*/  LDS.128 R24, [R78.X4+UR5+0x1180] ;  /* 0x001180054e187984 */ /* 0x000ea20008004c00 */
[----:B------:R-:W-:Y:S01]  /*1320*/  FFMA R18, R18, R50, R17 ;  /* 0x0000003212127223 */ /* 0x000fe20000000011 */
[C---:B------:R-:W-:Y:S01]  /*1330*/  FFMA R123, R19.reuse, R55, R16 ;  /* 0x00000037137b7223 */ /* 0x040fe20000000010 */
[C---:B------:R-:W-:Y:S01]  /*1340*/  FFMA R125, R19.reuse, R67, R56 ;  /* 0x00000043137d7223 */ /* 0x040fe20000000038 */
[C---:B------:R-:W-:Y:S01]  /*1350*/  FFMA R72, R19.reuse, R43, R72 ;  /* 0x0000002b13487223 */ /* 0x040fe20000000048 */
[-C--:B------:R-:W-:Y:S01]  /*1360*/  FFMA R121, R19, R51.reuse, R18 ;  /* 0x0000003313797223 */ /* 0x080fe20000000012 */
[C---:B---3--:R-:W-:Y:S01]  /*1370*/  FFMA R20, R36.reuse, R40, R20 ;  /* 0x0000002824147223 */ /* 0x048fe20000000014 */
        /* <DEDUP_REMOVED lines=11> */
[----:B------:R-:W-:Y:S01]  /*1430*/  LDS.128 R16, [R78.X4+UR5+0x10] ;  /* 0x000010054e107984 */ /* 0x000fe20008004c00 */
[----:B------:R-:W-:Y:S01]  /*1440*/  FFMA R99, R71, R43, R70 ;  /* 0x0000002b47637223 */ /* 0x000fe20000000046 */
[----:B------:R-:W-:Y:S01]  /*1450*/  FFMA R37, R37, R65, R36 ;  /* 0x0000004125257223 */ /* 0x000fe20000000024 */
[C---:B------:R-:W-:Y:S01]  /*1460*/  FFMA R86, R39.reuse, R55, R86 ;  /* 0x0000003727567223 */ /* 0x040fe20000000056 */
[----:B------:R-:W3:Y:S01]  /*1470*/  LDS.128 R20, [R84+0x90] ;  /* 0x0000900054147984 */ /* 0x000ee20000000c00 */
[C---:B------:R-:W-:Y:S01]  /*1480*/  FFMA R74, R39.reuse, R51, R74 ;  /* 0x00000033274a7223 */ /* 0x040fe2000000004a */
[----:B------:R-:W-:Y:S01]  /*1490*/  FFMA R88, R38, R66, R37 ;  /* 0x0000004226587223 */ /* 0x000fe20000000025 */
[C---:B-1----:R-:W-:Y:S01]  /*14a0*/  FFMA R38, R32.reuse, R64, R47 ;  /* 0x0000004020267223 */ /* 0x042fe2000000002f */
[----:B------:R-:W1:Y:S01]  /*14b0*/  LDS.128 R56, [R84+0x110] ;  /* 0x0001100054387984 */ /* 0x000e620000000c00 */
[C---:B------:R-:W-:Y:S01]  /*14c0*/  FFMA R36, R32.reuse, R48, R45 ;  /* 0x0000003020247223 */ /* 0x040fe2000000002d */
[C---:B------:R-:W-:Y:S01]  /*14d0*/  FFMA R88, R39.reuse, R67, R88 ;  /* 0x0000004327587223 */ /* 0x040fe20000000058 */
[----:B------:R-:W-:Y:S01]  /*14e0*/  FFMA R90, R39, R43, R90 ;  /* 0x0000002b275a7223 */ /* 0x000fe2000000005a */
[----:B------:R-:W4:Y:S01]  /*14f0*/  LDS.128 R60, [R84+0x10] ;  /* 0x00001000543c7984 */ /* 0x000f220000000c00 */
[C---:B------:R-:W-:Y:S01]  /*1500*/  FFMA R45, R33.reuse, R65, R38 ;  /* 0x00000041212d7223 */ /* 0x040fe20000000026 */
[----:B------:R-:W-:Y:S01]  /*1510*/  FFMA R73, R33, R49, R36 ;  /* 0x0000003121497223 */ /* 0x000fe20000000024 */
[C---:B------:R-:W-:Y:S01]  /*1520*/  FFMA R46, R32.reuse, R52, R46 ;  /* 0x00000034202e7223 */ /* 0x040fe2000000002e */
[----:B------:R-:W5:Y:S01]  /*1530*/  LDS.128 R68, [R84+0x190] ;  /* 0x0001900054447984 */ /* 0x000f620000000c00 */
[----:B------:R-:W-:-:S02]  /*1540*/  FFMA R32, R32, R40, R44 ;  /* 0x0000002820207223 */ /* 0x000fc4000000002c */
[C---:B------:R-:W-:Y:S01]  /*1550*/  FFMA R47, R33.reuse, R53, R46 ;  /* 0x00000035212f7223 */ /* 0x040fe2000000002e */
[----:B------:R-:W5:Y:S01]  /*1560*/  LDS.128 R36, [R78.X4+UR5+0x90] ;  /* 0x000090054e247984 */ /* 0x000f620008004c00 */
[----:B------:R-:W-:Y:S01]  /*1570*/  FFMA R33, R33, R41, R32 ;  /* 0x0000002921217223 */ /* 0x000fe20000000020 */
[C---:B--2---:R-:W-:Y:S01]  /*1580*/  FFMA R30, R24.reuse, R52, R30 ;  /* 0x00000034181e7223 */ /* 0x044fe2000000001e */
[C---:B------:R-:W-:Y:S01]  /*1590*/  FFMA R48, R24.reuse, R48, R29 ;  /* 0x0000003018307223 */ /* 0x040fe2000000001d */
[C---:B------:R-:W-:Y:S01]  /*15a0*/  FFMA R64, R24.reuse, R64, R31 ;  /* 0x0000004018407223 */ /* 0x040fe2000000001f */
[----:B------:R-:W-:Y:S01]  /*15b0*/  FFMA R24, R24, R40, R28 ;  /* 0x0000002818187223 */ /* 0x000fe2000000001c */
[C---:B------:R-:W-:Y:S01]  /*15c0*/  FFMA R53, R25.reuse, R53, R30 ;  /* 0x0000003519357223 */ /* 0x040fe2000000001e */
[C---:B------:R-:W-:Y:S01]  /*15d0*/  FFMA R49, R25.reuse, R49, R48 ;  /* 0x0000003119317223 */ /* 0x040fe20000000030 */
[----:B------:R-:W2:Y:S01]  /*15e0*/  LDS.128 R28, [R78.X4+UR5+0x110] ;  /* 0x000110054e1c7984 */ /* 0x000ea20008004c00 */
[C---:B------:R-:W-:Y:S01]  /*15f0*/  FFMA R65, R25.reuse, R65, R64 ;  /* 0x0000004119417223 */ /* 0x040fe20000000040 */
[----:B------:R-:W-:Y:S01]  /*1600*/  FFMA R25, R25, R41, R24 ;  /* 0x0000002919197223 */ /* 0x000fe20000000018 */
[C---:B------:R-:W-:Y:S01]  /*1610*/  FFMA R46, R34.reuse, R66, R45 ;  /* 0x00000042222e7223 */ /* 0x040fe2000000002d */
[C---:B------:R-:W-:Y:S01]  /*1620*/  FFMA R44, R34.reuse, R54, R47 ;  /* 0x00000036222c7223 */ /* 0x040fe2000000002f */
[-C--:B------:R-:W-:Y:S01]  /*1630*/  FFMA R32, R34, R50.reuse, R73 ;  /* 0x0000003222207223 */ /* 0x080fe20000000049 */
[C---:B------:R-:W-:Y:S01]  /*1640*/  FFMA R50, R26.reuse, R50, R49 ;  /* 0x000000321a327223 */ /* 0x040fe20000000031 */
[C---:B------:R-:W-:Y:S01]  /*1650*/  FFMA R66, R26.reuse, R66, R65 ;  /* 0x000000421a427223 */ /* 0x040fe20000000041 */
[C---:B------:R-:W-:Y:S01]  /*1660*/  FFMA R54, R26.reuse, R54, R53 ;  /* 0x000000361a367223 */ /* 0x040fe20000000035 */
[-C--:B------:R-:W-:Y:S01]  /*1670*/  FFMA R26, R26, R42.reuse, R25 ;  /* 0x0000002a1a1a7223 */ /* 0x080fe20000000019 */
[----:B------:R-:W-:Y:S01]  /*1680*/  FFMA R34, R34, R42, R33 ;  /* 0x0000002a22227223 */ /* 0x000fe20000000021 */
[C---:B------:R-:W-:Y:S01]  /*1690*/  FFMA R73, R35.reuse, R51, R32 ;  /* 0x0000003323497223 */ /* 0x040fe20000000020 */
[----:B------:R-:W-:Y:S01]  /*16a0*/  FFMA R101, R35, R67, R46 ;  /* 0x0000004323657223 */ /* 0x000fe2000000002e */
[----:B------:R-:W-:Y:S01]  /*16b0*/  FFMA R65, R27, R43, R26 ;  /* 0x0000002b1b417223 */ /* 0x000fe2000000001a */
[C---:B------:R-:W-:Y:S01]  /*16c0*/  FFMA R75, R35.reuse, R55, R44 ;  /* 0x00000037234b7223 */ /* 0x040fe2000000002c */
[----:B------:R-:W-:Y:S01]  /*16d0*/  FFMA R109, R35, R43, R34 ;  /* 0x0000002b236d7223 */ /* 0x000fe20000000022 */
[C---:B---3--:R-:W-:Y:S01]  /*16e0*/  FFMA R26, R16.reuse, R20, R87 ;  /* 0x00000014101a7223 */ /* 0x048fe20000000057 */
[C---:B------:R-:W-:Y:S01]  /*16f0*/  FFMA R67, R27.reuse, R67, R66 ;  /* 0x000000431b437223 */ /* 0x040fe20000000042 */
[C---:B------:R-:W-:Y:S01]  /*1700*/  FFMA R55, R27.reuse, R55, R54 ;  /* 0x000000371b377223 */ /* 0x040fe20000000036 */
[----:B------:R-:W-:Y:S01]  /*1710*/  FFMA R53, R27, R51, R50 ;  /* 0x000000331b357223 */ /* 0x000fe20000000032 */
[C---:B-1----:R-:W-:Y:S01]  /*1720*/  FFMA R32, R16.reuse, R56, R89 ;  /* 0x0000003810207223 */ /* 0x042fe20000000059 */
[C---:B------:R-:W-:Y:S01]  /*1730*/  FFMA R35, R17.reuse, R21, R26 ;  /* 0x0000001511237223 */ /* 0x040fe2000000001a */
[----:B------:R-:W-:Y:S01]  /*1740*/  LDS.128 R48, [R78.X4+UR5+0x1110] ;  /* 0x001110054e307984 */ /* 0x000fe20008004c00 */
[----:B----4-:R-:W-:Y:S01]  /*1750*/  FFMA R24, R16, R60, R85 ;  /* 0x0000003c10187223 */ /* 0x010fe20000000055 */
[C---:B------:R-:W-:Y:S01]  /*1760*/  FFMA R33, R17.reuse, R57, R32 ;  /* 0x0000003911217223 */ /* 0x040fe20000000020 */
[----:B------:R-:W-:Y:S01]  /*1770*/  FFMA R32, R18, R22, R35 ;  /* 0x0000001612207223 */ /* 0x000fe20000000023 */
[----:B------:R-:W-:Y:S01]  /*1780*/  LDS.128 R44, [R78.X4+UR5+0x20] ;  /* 0x000020054e2c7984 */ /* 0x000fe20008004c00 */
[----:B-----5:R-:W-:Y:S01]  /*1790*/  FFMA R16, R16, R68, R91 ;  /* 0x0000004410107223 */ /* 0x020fe2000000005b */
[C---:B------:R-:W-:Y:S01]  /*17a0*/  FFMA R41, R17.reuse, R61, R24 ;  /* 0x0000003d11297223 */ /* 0x040fe20000000018 */
[C---:B------:R-:W-:Y:S01]  /*17b0*/  FFMA R34, R18.reuse, R58, R33 ;  /* 0x0000003a12227223 */ /* 0x040fe20000000021 */
[----:B------:R-:W1:Y:S01]  /*17c0*/  LDS.128 R24, [R78.X4+UR5+0x190] ;  /* 0x000190054e187984 */ /* 0x000e620008004c00 */
[----:B------:R-:W-:Y:S01]  /*17d0*/  FFMA R17, R17, R69, R16 ;  /* 0x0000004511117223 */ /* 0x000fe20000000010 */
[----:B------:R-:W-:Y:S01]  /*17e0*/  FFMA R16, R18, R62, R41 ;  /* 0x0000003e12107223 */ /* 0x000fe20000000029 */
[C---:B------:R-:W-:Y:S01]  /*17f0*/  FFMA R87, R19.reuse, R23, R32 ;  /* 0x0000001713577223 */ /* 0x040fe20000000020 */
[----:B------:R-:W-:Y:S01]  /*1800*/  FFMA R32, R36, R68, R97 ;  /* 0x0000004424207223 */ /* 0x000fe20000000061 */
[----:B------:R-:W-:Y:S01]  /*1810*/  FFMA R18, R18, R70, R17 ;  /* 0x0000004612127223 */ /* 0x000fe20000000011 */
[----:B------:R-:W-:Y:S01]  /*1820*/  FFMA R85, R19, R63, R16 ;  /* 0x0000003f13557223 */ /* 0x000fe20000000010 */
[C---:B------:R-:W-:Y:S01]  /*1830*/  FFMA R16, R36.reuse, R20, R93 ;  /* 0x0000001424107223 */ /* 0x040fe2000000005d */
        /* <DEDUP_REMOVED lines=8> */
[C---:B------:R-:W-:Y:S01]  /*18c0*/  FFMA R36, R38.reuse, R70, R33 ;  /* 0x0000004626247223 */ /* 0x040fe20000000021 */
[----:B------:R-:W3:Y:S01]  /*18d0*/  LDS.128 R16, [R78.X4+UR5+0x1010] ;  /* 0x001010054e107984 */ /* 0x000ee20008004c00 */
[C---:B------:R-:W-:Y:S01]  /*18e0*/  FFMA R34, R38.reuse, R58, R35 ;  /* 0x0000003a26227223 */ /* 0x040fe20000000023 */
[C---:B------:R-:W-:Y:S01]  /*18f0*/  FFMA R32, R38.reuse, R22, R41 ;  /* 0x0000001626207223 */ /* 0x040fe20000000029 */
[C---:B------:R-:W-:Y:S01]  /*1900*/  FFMA R97, R39.reuse, R71, R36 ;  /* 0x0000004727617223 */ /* 0x040fe20000000024 */
        /* <DEDUP_REMOVED lines=19> */
[C---:B-1----:R-:W-:Y:S01]  /*1a40*/  FFMA R32, R24.reuse, R68, R117 ;  /* 0x0000004418207223 */ /* 0x042fe20000000075 */
[C---:B------:R-:W-:Y:S01]  /*1a50*/  FFMA R103, R31.reuse, R23, R28 ;  /* 0x000000171f677223 */ /* 0x040fe2000000001c */
[----:B------:R-:W-:Y:S01]  /*1a60*/  FFMA R111, R31, R63, R30 ;  /* 0x0000003f1f6f7223 */ /* 0x000fe2000000001e */
        /* <DEDUP_REMOVED lines=15> */
[C---:B---3--:R-:W-:Y:S01]  /*1b60*/  FFMA R72, R16.reuse, R60, R72 ;  /* 0x0000003c10487223 */ /* 0x048fe20000000048 */
[C---:B------:R-:W-:Y:S01]  /*1b70*/  FFMA R26, R16.reuse, R68, R125 ;  /* 0x00000044101a7223 */ /* 0x040fe2000000007d */
[C---:B------:R-:W-:Y:S01]  /*1b80*/  FFMA R24, R16.reuse, R56, R123 ;  /* 0x0000003810187223 */ /* 0x040fe2000000007b */
[----:B------:R-:W-:Y:S01]  /*1b90*/  FFMA R16, R16, R20, R121 ;  /* 0x0000001410107223 */ /* 0x000fe20000000079 */
[C---:B------:R-:W-:Y:S01]  /*1ba0*/  FFMA R29, R17.reuse, R61, R72 ;  /* 0x0000003d111d7223 */ /* 0x040fe20000000048 */
[C---:B------:R-:W-:Y:S01]  /*1bb0*/  FFMA R25, R17.reuse, R69, R26 ;  /* 0x0000004511197223 */ /* 0x040fe2000000001a */
[C---:B------:R-:W-:Y:S01]  /*1bc0*/  FFMA R27, R17.reuse, R57, R24 ;  /* 0x00000039111b7223 */ /* 0x040fe20000000018 */
[----:B------:R-:W-:Y:S01]  /*1bd0*/  FFMA R17, R17, R21, R16 ;  /* 0x0000001511117223 */ /* 0x000fe20000000010 */
[----:B------:R-:W1:Y:S01]  /*1be0*/  LDS.128 R40, [R78.X4+UR5+0x1190] ;  /* 0x001190054e287984 */ /* 0x000e620008004c00 */
[C---:B------:R-:W-:Y:S01]  /*1bf0*/  FFMA R64, R18.reuse, R62, R29 ;  /* 0x0000003e12407223 */ /* 0x040fe2000000001d */
[C---:B------:R-:W-:Y:S01]  /*1c00*/  FFMA R24, R18.reuse, R70, R25 ;  /* 0x0000004612187223 */ /* 0x040fe20000000019 */
[C---:B------:R-:W-:Y:S01]  /*1c10*/  FFMA R16, R18.reuse, R58, R27 ;  /* 0x0000003a12107223 */ /* 0x040fe2000000001b */
[----:B------:R-:W-:Y:S01]  /*1c20*/  FFMA R18, R18, R22, R17 ;  /* 0x0000001612127223 */ /* 0x000fe20000000011 */
[C---:B--2---:R-:W-:Y:S01]  /*1c30*/  FFMA R74, R36.reuse, R20, R74 ;  /* 0x00000014244a7223 */ /* 0x044fe2000000004a */
[C---:B------:R-:W-:Y:S01]  /*1c40*/  FFMA R86, R36.reuse, R56, R86 ;  /* 0x0000003824567223 */ /* 0x040fe20000000056 */
        /* <DEDUP_REMOVED lines=11> */
[----:B------:R-:W2:Y:S01]  /*1d00*/  LDS.128 R28, [R84+0x20] ;  /* 0x00002000541c7984 */ /* 0x000ea20000000c00 */
[----:B------:R-:W-:Y:S01]  /*1d10*/  FFMA R37, R37, R69, R88 ;  /* 0x0000004525257223 */ /* 0x000fe20000000058 */
[----:B------:R-:W-:Y:S01]  /*1d20*/  FFMA R86, R38, R62, R25 ;  /* 0x0000003e26567223 */ /* 0x000fe20000000019 */
[----:B------:R-:W-:Y:S01]  /*1d30*/  FFMA R36, R48, R20, R73 ;  /* 0x0000001430247223 */ /* 0x000fe20000000049 */
[----:B------:R-:W3:Y:S01]  /*1d40*/  LDS.128 R16, [R84+0xa0] ;  /* 0x0000a00054107984 */ /* 0x000ee20000000c00 */
[----:B------:R-:W-:Y:S01]  /*1d50*/  FFMA R74, R38, R70, R37 ;  /* 0x00000046264a7223 */ /* 0x000fe20000000025 */
[C---:B------:R-:W-:Y:S01]  /*1d60*/  FFMA R38, R48.reuse, R56, R75 ;  /* 0x0000003830267223 */ /* 0x040fe2000000004b */
[C---:B------:R-:W-:Y:S01]  /*1d70*/  FFMA R52, R48.reuse, R68, R101 ;  /* 0x0000004430347223 */ /* 0x040fe20000000065 */
[----:B------:R-:W4:Y:S01]  /*1d80*/  LDS.128 R24, [R84+0x120] ;  /* 0x0001200054187984 */ /* 0x000f220000000c00 */
[C---:B------:R-:W-:Y:S01]  /*1d90*/  FFMA R74, R39.reuse, R71, R74 ;  /* 0x00000047274a7223 */ /* 0x040fe2000000004a */
[C---:B------:R-:W-:Y:S01]  /*1da0*/  FFMA R72, R39.reuse, R59, R72 ;  /* 0x0000003b27487223 */ /* 0x040fe20000000048 */
[C---:B------:R-:W-:Y:S01]  /*1db0*/  FFMA R66, R39.reuse, R23, R66 ;  /* 0x0000001727427223 */ /* 0x040fe20000000042 */
[----:B------:R-:W5:Y:S01]  /*1dc0*/  LDS.128 R32, [R84+0x1a0] ;  /* 0x0001a00054207984 */ /* 0x000f620000000c00 */
[----:B------:R-:W-:Y:S01]  /*1dd0*/  FFMA R86, R39, R63, R86 ;  /* 0x0000003f27567223 */ /* 0x000fe20000000056 */
[C---:B------:R-:W-:Y:S01]  /*1de0*/  FFMA R75, R49.reuse, R57, R38 ;  /* 0x00000039314b7223 */ /* 0x040fe20000000026 */
[C---:B------:R-:W-:Y:S01]  /*1df0*/  FFMA R101, R49.reuse, R21, R36 ;  /* 0x0000001531657223 */ /* 0x040fe20000000024 */
[----:B------:R-:W-:Y:S01]  /*1e00*/  FFMA R48, R48, R60, R109 ;  /* 0x0000003c30307223 */ /* 0x000fe2000000006d */
[----:B------:R-:W5:Y:S01]  /*1e10*/  LDS.128 R36, [R78.X4+UR5+0xa0] ;  /* 0x0000a0054e247984 */ /* 0x000f620008004c00 */
[C---:B------:R-:W-:Y:S01]  /*1e20*/  FFMA R73, R49.reuse, R69, R52 ;  /* 0x0000004531497223 */ /* 0x040fe20000000034 */
[C---:B------:R-:W-:Y:S01]  /*1e30*/  FFMA R52, R50.reuse, R58, R75 ;  /* 0x0000003a32347223 */ /* 0x040fe2000000004b */
[----:B------:R-:W-:Y:S01]  /*1e40*/  FFMA R49, R49, R61, R48 ;  /* 0x0000003d31317223 */ /* 0x000fe20000000030 */
[C---:B------:R-:W-:Y:S01]  /*1e50*/  FFMA R48, R50.reuse, R22, R101 ;  /* 0x0000001632307223 */ /* 0x040fe20000000065 */
[----:B------:R-:W-:Y:S01]  /*1e60*/  FFMA R54, R50, R70, R73 ;  /* 0x0000004632367223 */ /* 0x000fe20000000049 */
[----:B-1----:R-:W-:Y:S01]  /*1e70*/  FFMA R20, R40, R20, R53 ;  /* 0x0000001428147223 */ /* 0x002fe20000000035 */
        /* <DEDUP_REMOVED lines=8> */
[----:B------:R-:W-:Y:S01]  /*1f00*/  FFMA R40, R40, R60, R65 ;  /* 0x0000003c28287223 */ /* 0x000fe20000000041 */
[----:B------:R-:W1:Y:S01]  /*1f10*/  LDS.128 R48, [R78.X4+UR5+0x120] ;  /* 0x000120054e307984 */ /* 0x000e620008004c00 */
        /* <DEDUP_REMOVED lines=8> */
[C---:B--2---:R-:W-:Y:S01]  /*1fa0*/  FFMA R20, R44.reuse, R28, R85 ;  /* 0x0000001c2c147223 */ /* 0x044fe20000000055 */
[C---:B------:R-:W-:Y:S01]  /*1fb0*/  FFMA R71, R43.reuse, R71, R70 ;  /* 0x000000472b477223 */ /* 0x040fe20000000046 */
[C---:B---3--:R-:W-:Y:S01]  /*1fc0*/  FFMA R22, R44.reuse, R16, R87 ;  /* 0x000000102c167223 */ /* 0x048fe20000000057 */
[C---:B------:R-:W-:Y:S01]  /*1fd0*/  FFMA R65, R43.reuse, R59, R58 ;  /* 0x0000003b2b417223 */ /* 0x040fe2000000003a */
[----:B------:R-:W-:Y:S01]  /*1fe0*/  FFMA R69, R43, R63, R42 ;  /* 0x0000003f2b457223 */ /* 0x000fe2000000002a */
[C---:B------:R-:W-:Y:S01]  /*1ff0*/  FFMA R53, R45.reuse, R29, R20 ;  /* 0x0000001d2d357223 */ /* 0x040fe20000000014 */
[C---:B----4-:R-:W-:Y:S01]  /*2000*/  FFMA R40, R44.reuse, R24, R89 ;  /* 0x000000182c287223 */ /* 0x050fe20000000059 */
[C---:B------:R-:W-:Y:S01]  /*2010*/  FFMA R43, R45.reuse, R17, R22 ;  /* 0x000000112d2b7223 */ /* 0x040fe20000000016 */
[----:B------:R-:W-:Y:S01]  /*2020*/  LDS.128 R60, [R78.X4+UR5+0x1120] ;  /* 0x001120054e3c7984 */ /* 0x000fe20008004c00 */
[----:B-----5:R-:W-:Y:S01]  /*2030*/  FFMA R44, R44, R32, R91 ;  /* 0x000000202c2c7223 */ /* 0x020fe2000000005b */
[----:B------:R-:W-:-:S02]  /*2040*/  FFMA R41, R45, R25, R40 ;  /* 0x000000192d297223 */ /* 0x000fc40000000028 */
[----:B------:R-:W2:Y:S01]  /*2050*/  LDS.128 R20, [R78.X4+UR5+0x1a0] ;  /* 0x0001a0054e147984 */ /* 0x000ea20008004c00 */
        /* <DEDUP_REMOVED lines=12> */
[----:B------:R-:W-:Y:S01]  /*2120*/  FFMA R36, R36, R28, R99 ;  /* 0x0000001c24247223 */ /* 0x000fe20000000063 */
[C---:B------:R-:W-:Y:S01]  /*2130*/  FFMA R47, R37.reuse, R25, R42 ;  /* 0x00000019252f7223 */ /* 0x040fe2000000002a */
[C---:B------:R-:W-:Y:S01]  /*2140*/  FFMA R53, R37.reuse, R17, R40 ;  /* 0x0000001125357223 */ /* 0x040fe20000000028 */
[C---:B------:R-:W-:Y:S01]  /*2150*/  FFMA R45, R37.reuse, R33, R44 ;  /* 0x00000021252d7223 */ /* 0x040fe2000000002c */
[----:B------:R-:W3:Y:S01]  /*2160*/  LDS.128 R40, [R78.X4+UR5+0x1020] ;  /* 0x001020054e287984 */ /* 0x000ee20008004c00 */
[----:B------:R-:W-:Y:S01]  /*2170*/  FFMA R37, R37, R29, R36 ;  /* 0x0000001d25257223 */ /* 0x000fe20000000024 */
[C---:B------:R-:W-:Y:S01]  /*2180*/  FFMA R36, R38.reuse, R18, R53 ;  /* 0x0000001226247223 */ /* 0x040fe20000000035 */
[C---:B------:R-:W-:Y:S01]  /*2190*/  FFMA R46, R38.reuse, R34, R45 ;  /* 0x00000022262e7223 */ /* 0x040fe2000000002d */
[----:B------:R-:W4:Y:S01]  /*21a0*/  LDS.128 R52, [R78.X4+UR5+0x10a0] ;  /* 0x0010a0054e347984 */ /* 0x000f220008004c00 */
[C---:B------:R-:W-:Y:S01]  /*21b0*/  FFMA R44, R38.reuse, R26, R47 ;  /* 0x0000001a262c7223 */ /* 0x040fe2000000002f */
[----:B------:R-:W-:Y:S01]  /*21c0*/  FFMA R38, R38, R30, R37 ;  /* 0x0000001e26267223 */ /* 0x000fe20000000025 */
[C---:B------:R-:W-:Y:S01]  /*21d0*/  FFMA R93, R39.reuse, R19, R36 ;  /* 0x00000013275d7223 */ /* 0x040fe20000000024 */
[C---:B-1----:R-:W-:Y:S01]  /*21e0*/  FFMA R36, R48.reuse, R16, R103 ;  /* 0x0000001030247223 */ /* 0x042fe20000000067 */
        /* <DEDUP_REMOVED lines=29> */
[C---:B------:R-:W-:Y:S01]  /*23c0*/  FFMA R119, R23.reuse, R31, R20 ;  /* 0x0000001f17777223 */ /* 0x040fe20000000014 */
[C---:B------:R-:W-:Y:S01]  /*23d0*/  FFMA R117, R23.reuse, R35, R38 ;  /* 0x0000002317757223 */ /* 0x040fe20000000026 */
[----:B------:R-:W-:Y:S01]  /*23e0*/  FFMA R113, R23, R19, R22 ;  /* 0x0000001317717223 */ /* 0x000fe20000000016 */
[C---:B---3--:R-:W-:Y:S01]  /*23f0*/  FFMA R64, R40.reuse, R28, R64 ;  /* 0x0000001c28407223 */ /* 0x048fe20000000040 */
[C---:B------:R-:W-:Y:S01]  /*2400*/  FFMA R22, R40.reuse, R32, R125 ;  /* 0x0000002028167223 */ /* 0x040fe2000000007d */
[C---:B------:R-:W-:Y:S01]  /*2410*/  FFMA R20, R40.reuse, R24, R123 ;  /* 0x0000001828147223 */ /* 0x040fe2000000007b */
[----:B------:R-:W-:Y:S01]  /*2420*/  FFMA R111, R51, R31, R50 ;  /* 0x0000001f336f7223 */ /* 0x000fe20000000032 */
[-C--:B------:R-:W-:Y:S01]  /*2430*/  FFMA R40, R40, R16.reuse, R121 ;  /* 0x0000001028287223 */ /* 0x080fe20000000079 */
[----:B------:R-:W1:Y:S01]  /*2440*/  LDS.128 R48, [R78.X4+UR5+0x11a0] ;  /* 0x0011a0054e307984 */ /* 0x000e620008004c00 */
[----:B------:R-:W-:Y:S01]  /*2450*/  FFMA R115, R23, R27, R36 ;  /* 0x0000001b17737223 */ /* 0x000fe20000000024 */
[C---:B------:R-:W-:Y:S01]  /*2460*/  FFMA R37, R41.reuse, R29, R64 ;  /* 0x0000001d29257223 */ /* 0x040fe20000000040 */
[C---:B------:R-:W-:Y:S01]  /*2470*/  FFMA R21, R41.reuse, R33, R22 ;  /* 0x0000002129157223 */ /* 0x040fe20000000016 */
[C---:B------:R-:W-:Y:S01]  /*2480*/  FFMA R23, R41.reuse, R25, R20 ;  /* 0x0000001929177223 */ /* 0x040fe20000000014 */
[-C--:B------:R-:W-:Y:S01]  /*2490*/  FFMA R41, R41, R17.reuse, R40 ;  /* 0x0000001129297223 */ /* 0x080fe20000000028 */
[C---:B----4-:R-:W-:Y:S01]  /*24a0*/  FFMA R66, R52.reuse, R16, R66 ;  /* 0x0000001034427223 */ /* 0x050fe20000000042 */
[----:B------:R-:W-:Y:S01]  /*24b0*/  FFMA R72, R52, R24, R72 ;  /* 0x0000001834487223 */ /* 0x000fe20000000048 */
[C---:B------:R-:W-:Y:S01]  /*24c0*/  FFMA R64, R42.reuse, R30, R37 ;  /* 0x0000001e2a407223 */ /* 0x040fe20000000025 */
[C---:B------:R-:W-:Y:S01]  /*24d0*/  FFMA R22, R42.reuse, R34, R21 ;  /* 0x000000222a167223 */ /* 0x040fe20000000015 */
[----:B------:R-:W-:Y:S01]  /*24e0*/  FFMA R20, R42, R26, R23 ;  /* 0x0000001a2a147223 */ /* 0x000fe20000000017 */
[----:B------:R-:W-:Y:S01]  /*24f0*/  FFMA R86, R52, R28, R86 ;  /* 0x0000001c34567223 */ /* 0x000fe20000000056 */
        /* <DEDUP_REMOVED lines=11> */
[----:B------:R-:W-:Y:S01]  /*25b0*/  LDS.128 R56, [R78.X4+UR5+0x30] ;  /* 0x000030054e387984 */ /* 0x000fe20008004c00 */
[----:B------:R-:W-:Y:S01]  /*25c0*/  FFMA R72, R54, R30, R37 ;  /* 0x0000001e36487223 */ /* 0x000fe20000000025 */
[----:B------:R-:W-:Y:S01]  /*25d0*/  FFMA R53, R53, R33, R74 ;  /* 0x0000002135357223 */ /* 0x000fe2000000004a */
[C---:B------:R-:W-:Y:S01]  /*25e0*/  FFMA R52, R60.reuse, R16, R73 ;  /* 0x000000103c347223 */ /* 0x040fe20000000049 */
[----:B------:R-:W2:Y:S01]  /*25f0*/  LDS.128 R20, [R84+0xb0] ;  /* 0x0000b00054147984 */ /* 0x000ea20000000c00 */
[----:B------:R-:W-:Y:S01]  /*2600*/  FFMA R74, R60, R32, R101 ;  /* 0x000000203c4a7223 */ /* 0x000fe20000000065 */
[----:B------:R-:W-:Y:S01]  /*2610*/  FFMA R70, R54, R34, R53 ;  /* 0x0000002236467223 */ /* 0x000fe20000000035 */
[C---:B------:R-:W-:Y:S01]  /*2620*/  FFMA R54, R60.reuse, R24, R75 ;  /* 0x000000183c367223 */ /* 0x040fe2000000004b */
[----:B------:R-:W3:Y:S01]  /*2630*/  LDS.128 R40, [R84+0x30] ;  /* 0x0000300054287984 */ /* 0x000ee20000000c00 */
[C---:B------:R-:W-:Y:S01]  /*2640*/  FFMA R68, R55.reuse, R27, R68 ;  /* 0x0000001b37447223 */ /* 0x040fe20000000044 */
[C---:B------:R-:W-:Y:S01]  /*2650*/  FFMA R70, R55.reuse, R35, R70 ;  /* 0x0000002337467223 */ /* 0x040fe20000000046 */
[C---:B------:R-:W-:Y:S01]  /*2660*/  FFMA R66, R55.reuse, R19, R66 ;  /* 0x0000001337427223 */ /* 0x040fe20000000042 */
[----:B------:R-:W4:Y:S01]  /*2670*/  LDS.128 R36, [R84+0x130] ;  /* 0x0001300054247984 */ /* 0x000f220000000c00 */
        /* <DEDUP_REMOVED lines=8> */
[----:B------:R-:W5:Y:S01]  /*2700*/  LDS.128 R44, [R84+0x1b0] ;  /* 0x0001b000542c7984 */ /* 0x000f620000000c00 */
[C---:B------:R-:W-:Y:S01]  /*2710*/  FFMA R86, R62.reuse, R34, R73 ;  /* 0x000000223e567223 */ /* 0x040fe20000000049 */
[C---:B------:R-:W-:Y:S01]  /*2720*/  FFMA R60, R62.reuse, R18, R101 ;  /* 0x000000123e3c7223 */ /* 0x040fe20000000065 */
[----:B------:R-:W-:Y:S01]  /*2730*/  FFMA R62, R62, R30, R61 ;  /* 0x0000001e3e3e7223 */ /* 0x000fe2000000003d */
[C---:B-1----:R-:W-:Y:S01]  /*2740*/  FFMA R16, R48.reuse, R16, R67 ;  /* 0x0000001030107223 */ /* 0x042fe20000000043 */
[C---:B------:R-:W-:Y:S01]  /*2750*/  FFMA R101, R63.reuse, R35, R86 ;  /* 0x000000233f657223 */ /* 0x040fe20000000056 */
[C---:B------:R-:W-:Y:S01]  /*2760*/  FFMA R75, R63.reuse, R27, R74 ;  /* 0x0000001b3f4b7223 */ /* 0x040fe2000000004a */
[C---:B------:R-:W-:Y:S01]  /*2770*/  FFMA R73, R63.reuse, R19, R60 ;  /* 0x000000133f497223 */ /* 0x040fe2000000003c */
[----:B------:R-:W-:Y:S01]  /*2780*/  FFMA R109, R63, R31, R62 ;  /* 0x0000001f3f6d7223 */ /* 0x000fe2000000003e */
[C---:B------:R-:W-:Y:S01]  /*2790*/  FFMA R17, R49.reuse, R17, R16 ;  /* 0x0000001131117223 */ /* 0x040fe20000000010 */
[----:B------:R-:W1:Y:S01]  /*27a0*/  LDS.128 R60, [R78.X4+UR5+0x130] ;  /* 0x000130054e3c7984 */ /* 0x000e620008004c00 */
[C---:B------:R-:W-:Y:S01]  /*27b0*/  FFMA R24, R48.reuse, R24, R65 ;  /* 0x0000001830187223 */ /* 0x040fe20000000041 */
[----:B------:R-:W-:Y:S01]  /*27c0*/  FFMA R28, R48, R28, R69 ;  /* 0x0000001c301c7223 */ /* 0x000fe20000000045 */
[----:B------:R-:W-:Y:S01]  /*27d0*/  FFMA R18, R50, R18, R17 ;  /* 0x0000001232127223 */ /* 0x000fe20000000011 */
[----:B------:R-:W-:Y:S01]  /*27e0*/  FFMA R32, R48, R32, R71 ;  /* 0x0000002030207223 */ /* 0x000fe20000000047 */
[C---:B------:R-:W-:Y:S01]  /*27f0*/  FFMA R25, R49.reuse, R25, R24 ;  /* 0x0000001931197223 */ /* 0x040fe20000000018 */
[----:B------:R-:W-:Y:S01]  /*2800*/  FFMA R29, R49, R29, R28 ;  /* 0x0000001d311d7223 */ /* 0x000fe2000000001c */
[----:B------:R-:W-:Y:S01]  /*2810*/  FFMA R69, R51, R19, R18 ;  /* 0x0000001333457223 */ /* 0x000fe20000000012 */
[----:B------:R-:W-:Y:S01]  /*2820*/  FFMA R33, R49, R33, R32 ;  /* 0x0000002131217223 */ /* 0x000fe20000000020 */
[C---:B------:R-:W-:Y:S01]  /*2830*/  FFMA R26, R50.reuse, R26, R25 ;  /* 0x0000001a321a7223 */ /* 0x040fe20000000019 */
[----:B------:R-:W-:-:S02]  /*2840*/  FFMA R30, R50, R30, R29 ;  /* 0x0000001e321e7223 */ /* 0x000fc4000000001d */
[----:B------:R-:W-:Y:S01]  /*2850*/  FFMA R34, R50, R34, R33 ;  /* 0x0000002232227223 */ /* 0x000fe20000000021 */
[C---:B--2---:R-:W-:Y:S01]  /*2860*/  FFMA R18, R56.reuse, R20, R87 ;  /* 0x0000001438127223 */ /* 0x044fe20000000057 */
[C---:B------:R-:W-:Y:S01]  /*2870*/  FFMA R67, R51.reuse, R27, R26 ;  /* 0x0000001b33437223 */ /* 0x040fe2000000001a */
[C---:B------:R-:W-:Y:S01]  /*2880*/  FFMA R71, R51.reuse, R31, R30 ;  /* 0x0000001f33477223 */ /* 0x040fe2000000001e */
[----:B------:R-:W-:Y:S01]  /*2890*/  FFMA R65, R51, R35, R34 ;  /* 0x0000002333417223 */ /* 0x000fe20000000022 */
[C---:B---3--:R-:W-:Y:S01]  /*28a0*/  FFMA R16, R56.reuse, R40, R85 ;  /* 0x0000002838107223 */ /* 0x048fe20000000055 */
[C---:B------:R-:W-:Y:S01]  /*28b0*/  FFMA R27, R57.reuse, R21, R18 ;  /* 0x00000015391b7223 */ /* 0x040fe20000000012 */
[----:B------:R-:W-:Y:S01]  /*28c0*/  LDS.128 R48, [R78.X4+UR5+0x10b0] ;  /* 0x0010b0054e307984 */ /* 0x000fe20008004c00 */
[----:B----4-:R-:W-:Y:S01]  /*28d0*/  FFMA R24, R56, R36, R89 ;  /* 0x0000002438187223 */ /* 0x010fe20000000059 */
[C---:B------:R-:W-:Y:S01]  /*28e0*/  FFMA R29, R57.reuse, R41, R16 ;  /* 0x00000029391d7223 */ /* 0x040fe20000000010 */
[C---:B------:R-:W-:Y:S01]  /*28f0*/  FFMA R26, R58.reuse, R22, R27 ;  /* 0x000000163a1a7223 */ /* 0x040fe2000000001b */
[----:B------:R-:W2:Y:S01]  /*2900*/  LDS.128 R16, [R78.X4+UR5+0x1b0] ;  /* 0x0001b0054e107984 */ /* 0x000ea20008004c00 */
[----:B------:R-:W-:Y:S01]  /*2910*/  FFMA R25, R57, R37, R24 ;  /* 0x0000002539197223 */ /* 0x000fe20000000018 */
[----:B------:R-:W-:Y:S01]  /*2920*/  FFMA R24, R58, R42, R29 ;  /* 0x0000002a3a187223 */ /* 0x000fe2000000001d */
[C---:B------:R-:W-:Y:S01]  /*2930*/  FFMA R87, R59.reuse, R23, R26 ;  /* 0x000000173b577223 */ /* 0x040fe2000000001a */
[----:B-----5:R-:W-:Y:S01]  /*2940*/  FFMA R26, R52, R36, R95 ;  /* 0x00000024341a7223 */ /* 0x020fe2000000005f */
[----:B------:R-:W-:Y:S01]  /*2950*/  FFMA R28, R58, R38, R25 ;  /* 0x000000263a1c7223 */ /* 0x000fe20000000019 */
[----:B------:R-:W-:Y:S01]  /*2960*/  FFMA R85, R59, R43, R24 ;  /* 0x0000002b3b557223 */ /* 0x000fe20000000018 */
[C---:B------:R-:W-:Y:S01]  /*2970*/  FFMA R24, R52.reuse, R20, R93 ;  /* 0x0000001434187223 */ /* 0x040fe2000000005d */
[----:B------:R-:W-:Y:S01]  /*2980*/  FFMA R31, R53, R37, R26 ;  /* 0x00000025351f7223 */ /* 0x000fe2000000001a */
[----:B------:R-:W-:Y:S01]  /*2990*/  FFMA R89, R59, R39, R28 ;  /* 0x000000273b597223 */ /* 0x000fe2000000001c */
[----:B------:R-:W-:Y:S01]  /*29a0*/  FFMA R28, R52, R44, R97 ;  /* 0x0000002c341c7223 */ /* 0x000fe20000000061 */
[C---:B------:R-:W-:Y:S01]  /*29b0*/  FFMA R33, R53.reuse, R21, R24 ;  /* 0x0000001535217223 */ /* 0x040fe20000000018 */
[C---:B------:R-:W-:Y:S01]  /*29c0*/  FFMA R30, R54.reuse, R38, R31 ;  /* 0x00000026361e7223 */ /* 0x040fe2000000001f */
[----:B------:R-:W3:Y:S01]  /*29d0*/  LDS.128 R24, [R78.X4+UR5+0x1030] ;  /* 0x001030054e187984 */ /* 0x000ee20008004c00 */
[----:B------:R-:W-:Y:S01]  /*29e0*/  FFMA R29, R53, R45, R28 ;  /* 0x0000002d351d7223 */ /* 0x000fe2000000001c */
[----:B------:R-:W-:Y:S01]  /*29f0*/  FFMA R28, R54, R22, R33 ;  /* 0x00000016361c7223 */ /* 0x000fe20000000021 */
[C---:B------:R-:W-:Y:S01]  /*2a00*/  FFMA R95, R55.reuse, R39, R30 ;  /* 0x00000027375f7223 */ /* 0x040fe2000000001e */
[----:B-1----:R-:W-:Y:S01]  /*2a10*/  FFMA R30, R60, R36, R105 ;  /* 0x000000243c1e7223 */ /* 0x002fe20000000069 */
[----:B------:R-:W-:Y:S01]  /*2a20*/  FFMA R32, R54, R46, R29 ;  /* 0x0000002e36207223 */ /* 0x000fe2000000001d */
[----:B------:R-:W-:Y:S01]  /*2a30*/  FFMA R93, R55, R23, R28 ;  /* 0x00000017375d7223 */ /* 0x000fe2000000001c */
[C---:B------:R-:W-:Y:S01]  /*2a40*/  FFMA R28, R60.reuse, R20, R103 ;  /* 0x000000143c1c7223 */ /* 0x040fe20000000067 */
[----:B------:R-:W-:Y:S01]  /*2a50*/  FFMA R31, R61, R37, R30 ;  /* 0x000000253d1f7223 */ /* 0x000fe2000000001e */
[----:B------:R-:W-:Y:S01]  /*2a60*/  FFMA R97, R55, R47, R32 ;  /* 0x0000002f37617223 */ /* 0x000fe20000000020 */
        /* <DEDUP_REMOVED lines=13> */
[----:B------:R-:W-:Y:S01]  /*2b40*/  FFMA R111, R63, R43, R62 ;  /* 0x0000002b3f6f7223 */ /* 0x000fe2000000003e */
[----:B------:R-:W-:Y:S01]  /*2b50*/  FFMA R56, R56, R44, R91 ;  /* 0x0000002c38387223 */ /* 0x000fe2000000005b */
[----:B------:R-:W1:Y:S01]  /*2b60*/  LDS.128 R60, [R78.X4+UR5+0x1130] ;  /* 0x001130054e3c7984 */ /* 0x000e620008004c00 */
[-C--:B------:R-:W-:Y:S01]  /*2b70*/  FFMA R53, R53, R41.reuse, R52 ;  /* 0x0000002935357223 */ /* 0x080fe20000000034 */
        /* <DEDUP_REMOVED lines=14> */
[C---:B---3--:R-:W-:Y:S01]  /*2c60*/  FFMA R64, R24.reuse, R40, R64 ;  /* 0x0000002818407223 */ /* 0x048fe20000000040 */
[----:B------:R-:W-:Y:S01]  /*2c70*/  FFMA R113, R19, R23, R18 ;  /* 0x0000001713717223 */ /* 0x000fe20000000012 */
[C---:B------:R-:W-:Y:S01]  /*2c80*/  FFMA R18, R24.reuse, R44, R125 ;  /* 0x0000002c18127223 */ /* 0x040fe2000000007d */
        /* <DEDUP_REMOVED lines=8> */
[----:B------:R-:W2:Y:S01]  /*2d10*/  LDS.128 R52, [R78.X4+UR5+0x11b0] ;  /* 0x0011b0054e347984 */ /* 0x000ea20008004c00 */
        /* <DEDUP_REMOVED lines=13> */
[-C--:B------:R-:W-:Y:S01]  /*2df0*/  FFMA R91, R59, R47.reuse, R58 ;  /* 0x0000002f3b5b7223 */ /* 0x080fe2000000003a */
        /* <DEDUP_REMOVED lines=8> */
[----:B------:R-:W-:Y:S01]  /*2e80*/  LDS.128 R56, [R78.X4+UR5+0x40] ;  /* 0x000040054e387984 */ /* 0x000fe20008004c00 */
[----:B------:R-:W-:Y:S01]  /*2e90*/  FFMA R49, R49, R45, R70 ;  /* 0x0000002d31317223 */ /* 0x000fe20000000046 */
[C---:B-1----:R-:W-:Y:S01]  /*2ea0*/  FFMA R48, R60.reuse, R20, R73 ;  /* 0x000000143c307223 */ /* 0x042fe20000000049 */
[----:B------:R-:W-:Y:S01]  /*2eb0*/  FFMA R74, R60, R44, R101 ;  /* 0x0000002c3c4a7223 */ /* 0x000fe20000000065 */
[----:B------:R-:W1:Y:S01]  /*2ec0*/  LDS.128 R24, [R84+0x140] ;  /* 0x0001400054187984 */ /* 0x000e620000000c00 */
[----:B------:R-:W-:Y:S01]  /*2ed0*/  FFMA R70, R50, R46, R49 ;  /* 0x0000002e32467223 */ /* 0x000fe20000000031 */
[C---:B------:R-:W-:Y:S01]  /*2ee0*/  FFMA R50, R60.reuse, R36, R75 ;  /* 0x000000243c327223 */ /* 0x040fe2000000004b */
[C---:B------:R-:W-:Y:S01]  /*2ef0*/  FFMA R68, R51.reuse, R39, R68 ;  /* 0x0000002733447223 */ /* 0x040fe20000000044 */
[----:B------:R-:W3:Y:S01]  /*2f00*/  LDS.128 R16, [R84+0xc0] ;  /* 0x0000c00054107984 */ /* 0x000ee20000000c00 */
[C---:B------:R-:W-:Y:S01]  /*2f10*/  FFMA R70, R51.reuse, R47, R70 ;  /* 0x0000002f33467223 */ /* 0x040fe20000000046 */
[C---:B------:R-:W-:Y:S01]  /*2f20*/  FFMA R66, R51.reuse, R23, R66 ;  /* 0x0000001733427223 */ /* 0x040fe20000000042 */
[----:B------:R-:W-:Y:S01]  /*2f30*/  FFMA R72, R51, R43, R72 ;  /* 0x0000002b33487223 */ /* 0x000fe20000000048 */
[----:B------:R-:W4:Y:S01]  /*2f40*/  LDS.128 R28, [R84+0x40] ;  /* 0x00004000541c7984 */ /* 0x000f220000000c00 */
[----:B------:R-:W-:Y:S01]  /*2f50*/  FFMA R60, R60, R40, R109 ;  /* 0x000000283c3c7223 */ /* 0x000fe2000000006d */
[C---:B------:R-:W-:Y:S01]  /*2f60*/  FFMA R75, R61.reuse, R37, R50 ;  /* 0x000000253d4b7223 */ /* 0x040fe20000000032 */
[C---:B------:R-:W-:Y:S01]  /*2f70*/  FFMA R101, R61.reuse, R21, R48 ;  /* 0x000000153d657223 */ /* 0x040fe20000000030 */
[----:B------:R-:W5:Y:S01]  /*2f80*/  LDS.128 R32, [R84+0x1c0] ;  /* 0x0001c00054207984 */ /* 0x000f620000000c00 */
[C---:B------:R-:W-:Y:S01]  /*2f90*/  FFMA R73, R61.reuse, R45, R74 ;  /* 0x0000002d3d497223 */ /* 0x040fe2000000004a */
[----:B------:R-:W-:Y:S01]  /*2fa0*/  FFMA R61, R61, R41, R60 ;  /* 0x000000293d3d7223 */ /* 0x000fe2000000003c */
[C---:B------:R-:W-:Y:S01]  /*2fb0*/  FFMA R74, R62.reuse, R38, R75 ;  /* 0x000000263e4a7223 */ /* 0x040fe2000000004b */
[----:B------:R-:W5:Y:S01]  /*2fc0*/  LDS.128 R48, [R78.X4+UR5+0xc0] ;  /* 0x0000c0054e307984 */ /* 0x000f620008004c00 */
        /* <DEDUP_REMOVED lines=8> */
[----:B------:R-:W2:Y:S01]  /*3050*/  LDS.128 R60, [R78.X4+UR5+0x140] ;  /* 0x000140054e3c7984 */ /* 0x000ea20008004c00 */
        /* <DEDUP_REMOVED lines=14> */
[----:B-1----:R-:W-:Y:S01]  /*3140*/  FFMA R36, R56, R24, R89 ;  /* 0x0000001838247223 */ /* 0x002fe20000000059 */
[----:B------:R-:W-:-:S02]  /*3150*/  FFMA R65, R55, R47, R46 ;  /* 0x0000002f37417223 */ /* 0x000fc4000000002e */
[----:B------:R-:W-:Y:S01]  /*3160*/  LDS.128 R52, [R84+0x150] ;  /* 0x0001500054347984 */ /* 0x000fe20000000c00 */
[C---:B---3--:R-:W-:Y:S01]  /*3170*/  FFMA R22, R56.reuse, R16, R87 ;  /* 0x0000001038167223 */ /* 0x048fe20000000057 */
[C---:B------:R-:W-:Y:S02]  /*3180*/  FFMA R21, R57.reuse, R25, R36 ;  /* 0x0000001939157223 */ /* 0x040fe40000000024 */
[----:B------:R-:W1:Y:S01]  /*3190*/  LDS.128 R36, [R78.X4+UR5+0x1c0] ;  /* 0x0001c0054e247984 */ /* 0x000e620008004c00 */
[----:B----4-:R-:W-:Y:S01]  /*31a0*/  FFMA R20, R56, R28, R85 ;  /* 0x0000001c38147223 */ /* 0x010fe20000000055 */
[C---:B------:R-:W-:Y:S01]  /*31b0*/  FFMA R23, R57.reuse, R17, R22 ;  /* 0x0000001139177223 */ /* 0x040fe20000000016 */
[C---:B------:R-:W-:Y:S02]  /*31c0*/  FFMA R40, R58.reuse, R26, R21 ;  /* 0x0000001a3a287223 */ /* 0x040fe40000000015 */
[----:B------:R-:W-:Y:S01]  /*31d0*/  FFMA R41, R57, R29, R20 ;  /* 0x0000001d39297223 */ /* 0x000fe20000000014 */
[----:B------:R-:W-:Y:S01]  /*31e0*/  FFMA R22, R58, R18, R23 ;  /* 0x000000123a167223 */ /* 0x000fe20000000017 */
[C---:B------:R-:W-:Y:S01]  /*31f0*/  FFMA R89, R59.reuse, R27, R40 ;  /* 0x0000001b3b597223 */ /* 0x040fe20000000028 */
[----:B-----5:R-:W-:Y:S01]  /*3200*/  FFMA R56, R56, R32, R91 ;  /* 0x0000002038387223 */ /* 0x020fe2000000005b */
        /* <DEDUP_REMOVED lines=8> */
[----:B------:R-:W3:Y:S01]  /*3290*/  LDS.128 R40, [R78.X4+UR5+0x1040] ;  /* 0x001040054e287984 */ /* 0x000ee20008004c00 */
[C---:B------:R-:W-:Y:S01]  /*32a0*/  FFMA R45, R49.reuse, R17, R20 ;  /* 0x00000011312d7223 */ /* 0x040fe20000000014 */
[----:B------:R-:W-:Y:S01]  /*32b0*/  FFMA R48, R48, R28, R99 ;  /* 0x0000001c30307223 */ /* 0x000fe20000000063 */
[C---:B------:R-:W-:Y:S01]  /*32c0*/  FFMA R22, R50.reuse, R26, R23 ;  /* 0x0000001a32167223 */ /* 0x040fe20000000017 */
[C---:B------:R-:W-:Y:S01]  /*32d0*/  FFMA R44, R50.reuse, R34, R21 ;  /* 0x00000022322c7223 */ /* 0x040fe20000000015 */
[----:B------:R-:W-:Y:S01]  /*32e0*/  FFMA R20, R50, R18, R45 ;  /* 0x0000001232147223 */ /* 0x000fe2000000002d */
[----:B------:R-:W-:Y:S01]  /*32f0*/  FFMA R49, R49, R29, R48 ;  /* 0x0000001d31317223 */ /* 0x000fe20000000030 */
[C---:B------:R-:W-:Y:S01]  /*3300*/  FFMA R95, R51.reuse, R27, R22 ;  /* 0x0000001b335f7223 */ /* 0x040fe20000000016 */
[C---:B--2---:R-:W-:Y:S01]  /*3310*/  FFMA R22, R60.reuse, R24, R105 ;  /* 0x000000183c167223 */ /* 0x044fe20000000069 */
[C---:B------:R-:W-:Y:S01]  /*3320*/  FFMA R93, R51.reuse, R19, R20 ;  /* 0x00000013335d7223 */ /* 0x040fe20000000014 */
[----:B------:R-:W-:Y:S01]  /*3330*/  FFMA R20, R60, R16, R103 ;  /* 0x000000103c147223 */ /* 0x000fe20000000067 */
[----:B------:R-:W-:Y:S01]  /*3340*/  FFMA R50, R50, R30, R49 ;  /* 0x0000001e32327223 */ /* 0x000fe20000000031 */
        /* <DEDUP_REMOVED lines=30> */
[C---:B---3--:R-:W-:Y:S01]  /*3530*/  FFMA R36, R40.reuse, R24, R123 ;  /* 0x0000001828247223 */ /* 0x048fe2000000007b */
        /* <DEDUP_REMOVED lines=14> */
[----:B------:R-:W-:Y:S01]  /*3620*/  FFMA R42, R42, R18, R41 ;  /* 0x000000122a2a7223 */ /* 0x000fe20000000029 */
[C---:B--2---:R-:W-:Y:S01]  /*3630*/  FFMA R72, R20.reuse, R28, R72 ;  /* 0x0000001c14487223 */ /* 0x044fe20000000048 */
[C---:B------:R-:W-:Y:S01]  /*3640*/  FFMA R66, R20.reuse, R16, R66 ;  /* 0x0000001014427223 */ /* 0x040fe20000000042 */
[C---:B------:R-:W-:Y:S01]  /*3650*/  FFMA R68, R20.reuse, R24, R68 ;  /* 0x0000001814447223 */ /* 0x040fe20000000044 */
        /* <DEDUP_REMOVED lines=12> */
[----:B------:R-:W2:Y:S01]  /*3720*/  LDS.128 R44, [R78.X4+UR5+0x50] ;  /* 0x000050054e2c7984 */ /* 0x000ea20008004c00 */
[-C--:B------:R-:W-:Y:S01]  /*3730*/  FFMA R21, R21, R33.reuse, R70 ;  /* 0x0000002115157223 */ /* 0x080fe20000000046 */
[----:B------:R-:W-:Y:S01]  /*3740*/  FFMA R57, R57, R33, R56 ;  /* 0x0000002139397223 */ /* 0x000fe20000000038 */
[----:B-1----:R-:W-:Y:S01]  /*3750*/  FFMA R20, R60, R16, R73 ;  /* 0x000000103c147223 */ /* 0x002fe20000000049 */
[----:B------:R-:W1:Y:S01]  /*3760*/  LDS.128 R40, [R84+0x50] ;  /* 0x0000500054287984 */ /* 0x000e620000000c00 */
[----:B------:R-:W-:Y:S01]  /*3770*/  FFMA R70, R22, R34, R21 ;  /* 0x0000002216467223 */ /* 0x000fe20000000015 */
[----:B------:R-:W-:Y:S01]  /*3780*/  FFMA R22, R60, R24, R75 ;  /* 0x000000183c167223 */ /* 0x000fe2000000004b */
[----:B------:R-:W-:Y:S01]  /*3790*/  FFMA R58, R58, R34, R57 ;  /* 0x000000223a3a7223 */ /* 0x000fe20000000039 */
[----:B------:R-:W4:Y:S01]  /*37a0*/  LDS.128 R48, [R84+0xd0] ;  /* 0x0000d00054307984 */ /* 0x000f220000000c00 */
        /* <DEDUP_REMOVED lines=9> */
[----:B------:R-:W5:Y:S01]  /*3840*/  LDS.128 R20, [R78.X4+UR5+0xd0] ;  /* 0x0000d0054e147984 */ /* 0x000f620008004c00 */
[----:B------:R-:W-:Y:S01]  /*3850*/  FFMA R91, R59, R35, R58 ;  /* 0x000000233b5b7223 */ /* 0x000fe2000000003a */
[----:B------:R-:W-:Y:S01]  /*3860*/  FFMA R61, R61, R29, R60 ;  /* 0x0000001d3d3d7223 */ /* 0x000fe2000000003c */
[C---:B------:R-:W-:Y:S01]  /*3870*/  FFMA R86, R62.reuse, R34, R73 ;  /* 0x000000223e567223 */ /* 0x040fe20000000049 */
[----:B------:R-:W5:Y:S01]  /*3880*/  LDS.128 R56, [R84+0x1d0] ;  /* 0x0001d00054387984 */ /* 0x000f620000000c00 */
        /* <DEDUP_REMOVED lines=8> */
[----:B------:R-:W3:Y:S01]  /*3910*/  LDS.128 R60, [R78.X4+UR5+0x150] ;  /* 0x000150054e3c7984 */ /* 0x000ee20008004c00 */
        /* <DEDUP_REMOVED lines=9> */
[----:B--2---:R-:W-:Y:S01]  /*39b0*/  FFMA R24, R44, R52, R89 ;  /* 0x000000342c187223 */ /* 0x004fe20000000059 */
[----:B------:R-:W-:Y:S01]  /*39c0*/  FFMA R69, R39, R19, R18 ;  /* 0x0000001327457223 */ /* 0x000fe20000000012 */
[----:B------:R-:W-:Y:S01]  /*39d0*/  FFMA R26, R38, R26, R25 ;  /* 0x0000001a261a7223 */ /* 0x000fe20000000019 */
[----:B-1----:R-:W-:Y:S01]  /*39e0*/  FFMA R16, R44, R40, R85 ;  /* 0x000000282c107223 */ /* 0x002fe20000000055 */
[----:B------:R-:W-:Y:S01]  /*39f0*/  FFMA R17, R45, R53, R24 ;  /* 0x000000352d117223 */ /* 0x000fe20000000018 */
[----:B------:R-:W-:Y:S01]  /*3a00*/  FFMA R34, R38, R34, R33 ;  /* 0x0000002226227223 */ /* 0x000fe20000000021 */
[----:B------:R-:W-:Y:S01]  /*3a10*/  FFMA R67, R39, R27, R26 ;  /* 0x0000001b27437223 */ /* 0x000fe2000000001a */
[----:B----4-:R-:W-:Y:S01]  /*3a20*/  FFMA R18, R44, R48, R87 ;  /* 0x000000302c127223 */ /* 0x010fe20000000057 */
[C---:B------:R-:W-:Y:S01]  /*3a30*/  FFMA R29, R45.reuse, R41, R16 ;  /* 0x000000292d1d7223 */ /* 0x040fe20000000010 */
[C---:B------:R-:W-:Y:S01]  /*3a40*/  FFMA R28, R46.reuse, R54, R17 ;  /* 0x000000362e1c7223 */ /* 0x040fe20000000011 */
[----:B------:R-:W1:Y:S01]  /*3a50*/  LDS.128 R24, [R78.X4+UR5+0x1d0] ;  /* 0x0001d0054e187984 */ /* 0x000e620008004c00 */
[----:B------:R-:W-:Y:S01]  /*3a60*/  FFMA R19, R45, R49, R18 ;  /* 0x000000312d137223 */ /* 0x000fe20000000012 */
[C---:B------:R-:W-:Y:S01]  /*3a70*/  FFMA R16, R46.reuse, R42, R29 ;  /* 0x0000002a2e107223 */ /* 0x040fe2000000001d */
[----:B------:R-:W-:Y:S01]  /*3a80*/  FFMA R89, R47, R55, R28 ;  /* 0x000000372f597223 */ /* 0x000fe2000000001c */
[----:B------:R-:W-:Y:S01]  /*3a90*/  FFMA R65, R39, R35, R34 ;  /* 0x0000002327417223 */ /* 0x000fe20000000022 */
[----:B------:R-:W-:Y:S01]  /*3aa0*/  FFMA R18, R46, R50, R19 ;  /* 0x000000322e127223 */ /* 0x000fe20000000013 */
[C---:B------:R-:W-:Y:S01]  /*3ab0*/  FFMA R85, R47.reuse, R43, R16 ;  /* 0x0000002b2f557223 */ /* 0x040fe20000000010 */
[C---:B-----5:R-:W-:Y:S01]  /*3ac0*/  FFMA R16, R20.reuse, R48, R93 ;  /* 0x0000003014107223 */ /* 0x060fe2000000005d */
        /* <DEDUP_REMOVED lines=38> */
[----:B------:R-:W1:Y:S01]  /*3d30*/  LDS.128 R60, [R78.X4+UR5+0x1150] ;  /* 0x001150054e3c7984 */ /* 0x000e620008004c00 */
[C---:B------:R-:W-:Y:S01]  /*3d40*/  FFMA R28, R24.reuse, R56, R117 ;  /* 0x00000038181c7223 */ /* 0x040fe20000000075 */
[----:B------:R-:W-:Y:S01]  /*3d50*/  FFMA R24, R24, R48, R113 ;  /* 0x0000003018187223 */ /* 0x000fe20000000071 */
[C---:B------:R-:W-:Y:S01]  /*3d60*/  FFMA R20, R26.reuse, R42, R29 ;  /* 0x0000002a1a147223 */ /* 0x040fe2000000001d */
[----:B------:R-:W-:Y:S01]  /*3d70*/  FFMA R22, R26, R54, R23 ;  /* 0x000000361a167223 */ /* 0x000fe20000000017 */
[C---:B------:R-:W-:Y:S01]  /*3d80*/  FFMA R21, R25.reuse, R57, R28 ;  /* 0x0000003919157223 */ /* 0x040fe2000000001c */
[----:B------:R-:W-:Y:S01]  /*3d90*/  FFMA R25, R25, R49, R24 ;  /* 0x0000003119197223 */ /* 0x000fe20000000018 */
[C---:B------:R-:W-:Y:S01]  /*3da0*/  FFMA R119, R27.reuse, R43, R20 ;  /* 0x0000002b1b777223 */ /* 0x040fe20000000014 */
[----:B------:R-:W-:Y:S01]  /*3db0*/  FFMA R115, R27, R55, R22 ;  /* 0x000000371b737223 */ /* 0x000fe20000000016 */
[----:B------:R-:W-:Y:S01]  /*3dc0*/  FFMA R71, R39, R31, R30 ;  /* 0x0000001f27477223 */ /* 0x000fe2000000001e */
[C---:B--2---:R-:W-:Y:S01]  /*3dd0*/  FFMA R64, R32.reuse, R40, R64 ;  /* 0x0000002820407223 */ /* 0x044fe20000000040 */
[C---:B------:R-:W-:Y:S01]  /*3de0*/  FFMA R22, R32.reuse, R56, R125 ;  /* 0x0000003820167223 */ /* 0x040fe2000000007d */
[C---:B------:R-:W-:Y:S01]  /*3df0*/  FFMA R20, R32.reuse, R52, R123 ;  /* 0x0000003420147223 */ /* 0x040fe2000000007b */
[----:B------:R-:W-:Y:S01]  /*3e00*/  FFMA R32, R32, R48, R121 ;  /* 0x0000003020207223 */ /* 0x000fe20000000079 */
        /* <DEDUP_REMOVED lines=10> */
[C---:B---3--:R-:W-:Y:S01]  /*3eb0*/  FFMA R66, R16.reuse, R48, R66 ;  /* 0x0000003010427223 */ /* 0x048fe20000000042 */
[----:B------:R-:W-:Y:S01]  /*3ec0*/  FFMA R68, R16, R52, R68 ;  /* 0x0000003410447223 */ /* 0x000fe20000000044 */
[-C--:B------:R-:W-:Y:S01]  /*3ed0*/  FFMA R34, R34, R50.reuse, R33 ;  /* 0x0000003222227223 */ /* 0x080fe20000000021 */
[----:B------:R-:W-:Y:S01]  /*3ee0*/  FFMA R125, R35, R59, R22 ;  /* 0x0000003b237d7223 */ /* 0x000fe20000000016 */
[C---:B------:R-:W-:Y:S01]  /*3ef0*/  FFMA R23, R17.reuse, R49, R66 ;  /* 0x0000003111177223 */ /* 0x040fe20000000042 */
[----:B------:R-:W-:Y:S01]  /*3f00*/  FFMA R21, R17, R53, R68 ;  /* 0x0000003511157223 */ /* 0x000fe20000000044 */
[C---:B------:R-:W-:Y:S01]  /*3f10*/  FFMA R123, R35.reuse, R55, R20 ;  /* 0x00000037237b7223 */ /* 0x040fe20000000014 */
[C---:B------:R-:W-:Y:S01]  /*3f20*/  FFMA R121, R35.reuse, R51, R34 ;  /* 0x0000003323797223 */ /* 0x040fe20000000022 */
[----:B------:R-:W-:Y:S01]  /*3f30*/  FFMA R64, R35, R43, R64 ;  /* 0x0000002b23407223 */ /* 0x000fe20000000040 */
[C---:B------:R-:W-:Y:S01]  /*3f40*/  FFMA R66, R18.reuse, R50, R23 ;  /* 0x0000003212427223 */ /* 0x040fe20000000017 */
[----:B------:R-:W-:Y:S01]  /*3f50*/  FFMA R68, R18, R54, R21 ;  /* 0x0000003612447223 */ /* 0x000fe20000000015 */
[----:B------:R-:W-:Y:S01]  /*3f60*/  FFMA R44, R44, R56, R91 ;  /* 0x000000382c2c7223 */ /* 0x000fe2000000005b */
[----:B------:R-:W-:Y:S01]  /*3f70*/  LDS.128 R32, [R78.X4+UR5+0x60] ;  /* 0x000060054e207984 */ /* 0x000fe20008004c00 */
[C---:B------:R-:W-:Y:S01]  /*3f80*/  FFMA R72, R16.reuse, R40, R72 ;  /* 0x0000002810487223 */ /* 0x040fe20000000048 */
[----:B------:R-:W-:Y:S01]  /*3f90*/  FFMA R70, R16, R56, R70 ;  /* 0x0000003810467223 */ /* 0x000fe20000000046 */
[----:B------:R-:W-:Y:S01]  /*3fa0*/  FFMA R45, R45, R57, R44 ;  /* 0x000000392d2d7223 */ /* 0x000fe2000000002c */
[----:B------:R-:W-:Y:S01]  /*3fb0*/  LDS.128 R20, [R84+0xe0] ;  /* 0x0000e00054147984 */ /* 0x000fe20000000c00 */
[----:B------:R-:W-:Y:S01]  /*3fc0*/  FFMA R25, R17, R41, R72 ;  /* 0x0000002911197223 */ /* 0x000fe20000000048 */
[C---:B------:R-:W-:Y:S01]  /*3fd0*/  FFMA R117, R27.reuse, R59, R24 ;  /* 0x0000003b1b757223 */ /* 0x040fe20000000018 */
[----:B------:R-:W-:Y:S01]  /*3fe0*/  FFMA R46, R46, R58, R45 ;  /* 0x0000003a2e2e7223 */ /* 0x000fe2000000002d */
[----:B------:R-:W3:Y:S01]  /*3ff0*/  LDS.128 R36, [R84+0x60] ;  /* 0x0000600054247984 */ /* 0x000ee20000000c00 */
[----:B------:R-:W-:Y:S01]  /*4000*/  FFMA R113, R27, R51, R26 ;  /* 0x000000331b717223 */ /* 0x000fe2000000001a */
[----:B------:R-:W-:Y:S01]  /*4010*/  FFMA R17, R17, R57, R70 ;  /* 0x0000003911117223 */ /* 0x000fe20000000046 */
[C---:B------:R-:W-:Y:S01]  /*4020*/  FFMA R72, R18.reuse, R42, R25 ;  /* 0x0000002a12487223 */ /* 0x040fe20000000019 */
[-C--:B------:R-:W-:Y:S01]  /*4030*/  FFMA R91, R47, R59.reuse, R46 ;  /* 0x0000003b2f5b7223 */ /* 0x080fe2000000002e */
[----:B------:R-:W4:Y:S01]  /*4040*/  LDS.128 R24, [R84+0x160] ;  /* 0x0001600054187984 */ /* 0x000f220000000c00 */
[----:B------:R-:W-:Y:S01]  /*4050*/  FFMA R70, R18, R58, R17 ;  /* 0x0000003a12467223 */ /* 0x000fe20000000011 */
[C---:B-1----:R-:W-:Y:S01]  /*4060*/  FFMA R18, R60.reuse, R52, R75 ;  /* 0x000000343c127223 */ /* 0x042fe2000000004b */
[C---:B------:R-:W-:Y:S01]  /*4070*/  FFMA R16, R60.reuse, R48, R73 ;  /* 0x000000303c107223 */ /* 0x040fe20000000049 */
[----:B------:R-:W1:Y:S01]  /*4080*/  LDS.128 R44, [R84+0x1e0] ;  /* 0x0001e000542c7984 */ /* 0x000e620000000c00 */
        /* <DEDUP_REMOVED lines=10> */
[----:B------:R-:W5:Y:S01]  /*4130*/  LDS.128 R16, [R78.X4+UR5+0xe0] ;  /* 0x0000e0054e107984 */ /* 0x000f620008004c00 */
[C---:B------:R-:W-:Y:S01]  /*4140*/  FFMA R90, R62.reuse, R58, R73 ;  /* 0x0000003a3e5a7223 */ /* 0x040fe20000000049 */
[C---:B------:R-:W-:Y:S01]  /*4150*/  FFMA R88, R62.reuse, R54, R75 ;  /* 0x000000363e587223 */ /* 0x040fe2000000004b */
[----:B------:R-:W-:Y:S01]  /*4160*/  FFMA R60, R62, R50, R101 ;  /* 0x000000323e3c7223 */ /* 0x000fe20000000065 */
        /* <DEDUP_REMOVED lines=14> */
[----:B------:R-:W2:Y:S01]  /*4250*/  LDS.128 R60, [R78.X4+UR5+0x160] ;  /* 0x000160054e3c7984 */ /* 0x000ea20008004c00 */
[C---:B------:R-:W-:Y:S01]  /*4260*/  FFMA R58, R30.reuse, R58, R57 ;  /* 0x0000003a1e3a7223 */ /* 0x040fe20000000039 */
[C---:B------:R-:W-:Y:S01]  /*4270*/  FFMA R54, R30.reuse, R54, R53 ;  /* 0x000000361e367223 */ /* 0x040fe20000000035 */
[----:B------:R-:W-:Y:S01]  /*4280*/  FFMA R30, R30, R42, R29 ;  /* 0x0000002a1e1e7223 */ /* 0x000fe2000000001d */
[C---:B---3--:R-:W-:Y:S01]  /*4290*/  FFMA R28, R32.reuse, R36, R85 ;  /* 0x00000024201c7223 */ /* 0x048fe20000000055 */
[C---:B------:R-:W-:Y:S01]  /*42a0*/  FFMA R65, R31.reuse, R59, R58 ;  /* 0x0000003b1f417223 */ /* 0x040fe2000000003a */
[C---:B------:R-:W-:Y:S01]  /*42b0*/  FFMA R67, R31.reuse, R55, R54 ;  /* 0x000000371f437223 */ /* 0x040fe20000000036 */
[C---:B------:R-:W-:Y:S01]  /*42c0*/  FFMA R71, R31.reuse, R43, R30 ;  /* 0x0000002b1f477223 */ /* 0x040fe2000000001e */
[C---:B------:R-:W-:Y:S01]  /*42d0*/  FFMA R30, R32.reuse, R20, R87 ;  /* 0x00000014201e7223 */ /* 0x040fe20000000057 */
[----:B------:R-:W-:Y:S01]  /*42e0*/  FFMA R69, R31, R51, R50 ;  /* 0x000000331f457223 */ /* 0x000fe20000000032 */
[C---:B------:R-:W-:Y:S01]  /*42f0*/  FFMA R49, R33.reuse, R37, R28 ;  /* 0x0000002521317223 */ /* 0x040fe2000000001c */
[C---:B----4-:R-:W-:Y:S01]  /*4300*/  FFMA R40, R32.reuse, R24, R89 ;  /* 0x0000001820287223 */ /* 0x050fe20000000059 */
[C---:B------:R-:W-:Y:S01]  /*4310*/  FFMA R43, R33.reuse, R21, R30 ;  /* 0x00000015212b7223 */ /* 0x040fe2000000001e */
[----:B-1----:R-:W-:Y:S01]  /*4320*/  FFMA R32, R32, R44, R91 ;  /* 0x0000002c20207223 */ /* 0x002fe2000000005b */
[----:B------:R-:W1:Y:S01]  /*4330*/  LDS.128 R28, [R78.X4+UR5+0x1e0] ;  /* 0x0001e0054e1c7984 */ /* 0x000e620008004c00 */
[C---:B------:R-:W-:Y:S01]  /*4340*/  FFMA R41, R33.reuse, R25, R40 ;  /* 0x0000001921297223 */ /* 0x040fe20000000028 */
[C---:B------:R-:W-:Y:S01]  /*4350*/  FFMA R96, R34.reuse, R22, R43 ;  /* 0x0000001622607223 */ /* 0x040fe2000000002b */
[----:B------:R-:W-:Y:S01]  /*4360*/  FFMA R33, R33, R45, R32 ;  /* 0x0000002d21217223 */ /* 0x000fe20000000020 */
[C---:B------:R-:W-:Y:S01]  /*4370*/  FFMA R94, R34.reuse, R38, R49 ;  /* 0x00000026225e7223 */ /* 0x040fe20000000031 */
[C---:B------:R-:W-:Y:S01]  /*4380*/  FFMA R98, R34.reuse, R26, R41 ;  /* 0x0000001a22627223 */ /* 0x040fe20000000029 */
[C---:B------:R-:W-:Y:S01]  /*4390*/  FFMA R96, R35.reuse, R23, R96 ;  /* 0x0000001723607223 */ /* 0x040fe20000000060 */
[----:B------:R-:W-:Y:S01]  /*43a0*/  FFMA R102, R34, R46, R33 ;  /* 0x0000002e22667223 */ /* 0x000fe20000000021 */
[C---:B-----5:R-:W-:Y:S01]  /*43b0*/  FFMA R40, R16.reuse, R44, R97 ;  /* 0x0000002c10287223 */ /* 0x060fe20000000061 */
[C---:B------:R-:W-:Y:S01]  /*43c0*/  FFMA R34, R16.reuse, R24, R95 ;  /* 0x0000001810227223 */ /* 0x040fe2000000005f */
        /* <DEDUP_REMOVED lines=13> */
[----:B------:R-:W3:Y:S01]  /*44a0*/  LDS.128 R40, [R78.X4+UR5+0x1060] ;  /* 0x001060054e287984 */ /* 0x000ee20008004c00 */
[C---:B------:R-:W-:Y:S01]  /*44b0*/  FFMA R92, R19.reuse, R47, R92 ;  /* 0x0000002f135c7223 */ /* 0x040fe2000000005c */
[C---:B------:R-:W-:Y:S01]  /*44c0*/  FFMA R90, R19.reuse, R27, R90 ;  /* 0x0000001b135a7223 */ /* 0x040fe2000000005a */
[C---:B--2---:R-:W-:Y:S01]  /*44d0*/  FFMA R74, R60.reuse, R44, R74 ;  /* 0x0000002c3c4a7223 */ /* 0x044fe2000000004a */
        /* <DEDUP_REMOVED lines=9> */
[----:B------:R-:W2:Y:S01]  /*4570*/  LDS.128 R16, [R78.X4+UR5+0x10e0] ;  /* 0x0010e0054e107984 */ /* 0x000ea20008004c00 */
[----:B------:R-:W-:Y:S01]  /*4580*/  FFMA R32, R62, R22, R49 ;  /* 0x000000163e207223 */ /* 0x000fe20000000031 */
[C---:B------:R-:W-:Y:S01]  /*4590*/  FFMA R107, R63.reuse, R47, R48 ;  /* 0x0000002f3f6b7223 */ /* 0x040fe20000000030 */
[C---:B------:R-:W-:Y:S01]  /*45a0*/  FFMA R99, R63.reuse, R27, R34 ;  /* 0x0000001b3f637223 */ /* 0x040fe20000000022 */
[C---:B-1----:R-:W-:Y:S01]  /*45b0*/  FFMA R48, R28.reuse, R44, R117 ;  /* 0x0000002c1c307223 */ /* 0x042fe20000000075 */
        /* <DEDUP_REMOVED lines=13> */
[----:B------:R-:W-:Y:S01]  /*4690*/  FFMA R30, R30, R22, R29 ;  /* 0x000000161e1e7223 */ /* 0x000fe2000000001d */
[C---:B------:R-:W-:Y:S01]  /*46a0*/  FFMA R93, R31.reuse, R27, R48 ;  /* 0x0000001b1f5d7223 */ /* 0x040fe20000000030 */
[C---:B------:R-:W-:Y:S01]  /*46b0*/  FFMA R113, R31.reuse, R39, R28 ;  /* 0x000000271f717223 */ /* 0x040fe2000000001c */
[----:B------:R-:W4:Y:S01]  /*46c0*/  LDS.128 R56, [R78.X4+UR5+0x11e0] ;  /* 0x0011e0054e387984 */ /* 0x000f220008004c00 */
[----:B------:R-:W-:Y:S01]  /*46d0*/  FFMA R91, R31, R23, R30 ;  /* 0x000000171f5b7223 */ /* 0x000fe2000000001e */
[----:B------:R-:W-:-:S02]  /*46e0*/  FFMA R86, R60, R36, R86 ;  /* 0x000000243c567223 */ /* 0x000fc40000000056 */
[----:B------:R-:W-:Y:S01]  /*46f0*/  LDS.128 R52, [R84+0x170] ;  /* 0x0001700054347984 */ /* 0x000fe20000000c00 */
        /* <DEDUP_REMOVED lines=11> */
[-C--:B------:R-:W-:Y:S01]  /*47b0*/  FFMA R61, R61, R37.reuse, R86 ;  /* 0x000000253d3d7223 */ /* 0x080fe20000000056 */
        /* <DEDUP_REMOVED lines=18> */
[----:B------:R-:W2:Y:S01]  /*48e0*/  LDS.128 R72, [R78.X4+UR5+0x70] ;  /* 0x000070054e487984 */ /* 0x000ea20008004c00 */
[C---:B------:R-:W-:Y:S01]  /*48f0*/  FFMA R119, R19.reuse, R47, R18 ;  /* 0x0000002f13777223 */ /* 0x040fe20000000012 */
[-C--:B------:R-:W-:Y:S01]  /*4900*/  FFMA R121, R19, R39.reuse, R16 ;  /* 0x0000002713797223 */ /* 0x080fe20000000010 */
[C---:B-1----:R-:W-:Y:S01]  /*4910*/  FFMA R18, R32.reuse, R24, R103 ;  /* 0x0000001820127223 */ /* 0x042fe20000000067 */
[----:B------:R-:W1:Y:S01]  /*4920*/  LDS.128 R40, [R84+0xf0] ;  /* 0x0000f00054287984 */ /* 0x000e620000000c00 */
[C---:B------:R-:W-:Y:S01]  /*4930*/  FFMA R16, R32.reuse, R20, R101 ;  /* 0x0000001420107223 */ /* 0x040fe20000000065 */
[----:B------:R-:W-:Y:S01]  /*4940*/  FFMA R86, R63, R39, R86 ;  /* 0x000000273f567223 */ /* 0x000fe20000000056 */
[C---:B------:R-:W-:Y:S01]  /*4950*/  FFMA R115, R19.reuse, R23, R60 ;  /* 0x0000001713737223 */ /* 0x040fe2000000003c */
[----:B------:R-:W3:Y:S01]  /*4960*/  LDS.128 R48, [R84+0x70] ;  /* 0x0000700054307984 */ /* 0x000ee20000000c00 */
        /* <DEDUP_REMOVED lines=16> */
[C---:B----4-:R-:W-:Y:S01]  /*4a70*/  FFMA R24, R56.reuse, R24, R67 ;  /* 0x0000001838187223 */ /* 0x050fe20000000043 */
[----:B------:R-:W-:Y:S01]  /*4a80*/  FFMA R109, R35, R39, R34 ;  /* 0x00000027236d7223 */ /* 0x000fe20000000022 */
[C---:B------:R-:W-:Y:S01]  /*4a90*/  FFMA R20, R56.reuse, R20, R69 ;  /* 0x0000001438147223 */ /* 0x040fe20000000045 */
[----:B------:R-:W4:Y:S01]  /*4aa0*/  LDS.128 R32, [R78.X4+UR5+0x170] ;  /* 0x000170054e207984 */ /* 0x000f220008004c00 */
        /* <DEDUP_REMOVED lines=10> */
[----:B------:R-:W4:Y:S01]  /*4b50*/  LDS.128 R24, [R78.X4+UR5+0x1f0] ;  /* 0x0001f0054e187984 */ /* 0x000f220008004c00 */
[----:B--2---:R-:W-:Y:S01]  /*4b60*/  FFMA R98, R72, R52, R98 ;  /* 0x0000003448627223 */ /* 0x004fe20000000062 */
[C---:B------:R-:W-:Y:S01]  /*4b70*/  FFMA R69, R59.reuse, R23, R22 ;  /* 0x000000173b457223 */ /* 0x040fe20000000016 */
[----:B------:R-:W-:Y:S01]  /*4b80*/  FFMA R46, R58, R46, R45 ;  /* 0x0000002e3a2e7223 */ /* 0x000fe2000000002d */
[----:B------:R-:W-:Y:S01]  /*4b90*/  FFMA R71, R59, R39, R38 ;  /* 0x000000273b477223 */ /* 0x000fe20000000026 */
[----:B-1----:R-:W-:Y:S01]  /*4ba0*/  FFMA R96, R72, R40, R96 ;  /* 0x0000002848607223 */ /* 0x002fe20000000060 */
[----:B------:R-:W-:Y:S01]  /*4bb0*/  FFMA R21, R73, R53, R98 ;  /* 0x0000003549157223 */ /* 0x000fe20000000062 */
[----:B------:R-:W-:Y:S01]  /*4bc0*/  FFMA R65, R59, R47, R46 ;  /* 0x0000002f3b417223 */ /* 0x000fe2000000002e */
[----:B------:R-:W-:Y:S01]  /*4bd0*/  LEA R70, R0, 0x6000, 0xe ;  /* 0x0000600000467811 */ /* 0x000fe200078e70ff */
[----:B---3--:R-:W-:Y:S01]  /*4be0*/  FFMA R94, R72, R48, R94 ;  /* 0x00000030485e7223 */ /* 0x008fe2000000005e */
[C---:B------:R-:W-:Y:S01]  /*4bf0*/  FFMA R23, R73.reuse, R41, R96 ;  /* 0x0000002949177223 */ /* 0x040fe20000000060 */
[----:B------:R-:W-:Y:S01]  /*4c00*/  FFMA R22, R74, R54, R21 ;  /* 0x000000364a167223 */ /* 0x000fe20000000015 */
[----:B------:R-:W-:Y:S01]  /*4c10*/  LDS.128 R56, [R78.X4+UR5+0x1170] ;  /* 0x001170054e387984 */ /* 0x000fe20008004c00 */
[----:B-----5:R-:W-:Y:S01]  /*4c20*/  FFMA R102, R72, R28, R102 ;  /* 0x0000001c48667223 */ /* 0x020fe20000000066 */
[----:B------:R-:W-:Y:S01]  /*4c30*/  FFMA R37, R73, R49, R94 ;  /* 0x0000003149257223 */ /* 0x000fe2000000005e */
[----:B------:R-:W-:Y:S01]  /*4c40*/  FFMA R20, R74, R42, R23 ;  /* 0x0000002a4a147223 */ /* 0x000fe20000000017 */
[----:B------:R-:W-:Y:S01]  /*4c50*/  IADD3 R46, P0, R9, UR6, RZ ;  /* 0x00000006092e7c10 */ /* 0x000fe2000ff1e0ff */
[-C--:B------:R-:W-:Y:S01]  /*4c60*/  FFMA R73, R73, R29.reuse, R102 ;  /* 0x0000001d49497223 */ /* 0x080fe20000000066 */
[C---:B------:R-:W-:Y:S01]  /*4c70*/  FFMA R92, R16.reuse, R28, R92 ;  /* 0x0000001c105c7223 */ /* 0x040fe2000000005c */
[C---:B------:R-:W-:Y:S01]  /*4c80*/  FFMA R90, R16.reuse, R52, R90 ;  /* 0x00000034105a7223 */ /* 0x040fe2000000005a */
[C---:B------:R-:W-:Y:S01]  /*4c90*/  FFMA R88, R16.reuse, R40, R88 ;  /* 0x0000002810587223 */ /* 0x040fe20000000058 */
[----:B------:R-:W-:Y:S01]  /*4ca0*/  FFMA R100, R16, R48, R100 ;  /* 0x0000003010647223 */ /* 0x000fe20000000064 */
[C---:B------:R-:W-:Y:S01]  /*4cb0*/  FFMA R72, R74.reuse, R50, R37 ;  /* 0x000000324a487223 */ /* 0x040fe20000000025 */
[-C--:B------:R-:W-:Y:S01]  /*4cc0*/  FFMA R36, R74, R30.reuse, R73 ;  /* 0x0000001e4a247223 */ /* 0x080fe20000000049 */
[C---:B------:R-:W-:Y:S01]  /*4cd0*/  FFMA R37, R17.reuse, R29, R92 ;  /* 0x0000001d11257223 */ /* 0x040fe2000000005c */
[C---:B------:R-:W-:Y:S01]  /*4ce0*/  FFMA R39, R17.reuse, R53, R90 ;  /* 0x0000003511277223 */ /* 0x040fe2000000005a */
[----:B------:R-:W-:Y:S01]  /*4cf0*/  FFMA R45, R17, R41, R88 ;  /* 0x00000029112d7223 */ /* 0x000fe20000000058 */
[C---:B------:R-:W-:Y:S01]  /*4d00*/  FFMA R73, R75.reuse, R43, R20 ;  /* 0x0000002b4b497223 */ /* 0x040fe20000000014 */
[----:B------:R-:W-:Y:S01]  /*4d10*/  FFMA R74, R75, R55, R22 ;  /* 0x000000374b4a7223 */ /* 0x000fe20000000016 */
[----:B------:R-:W-:Y:S01]  /*4d20*/  FFMA R17, R17, R49, R100 ;  /* 0x0000003111117223 */ /* 0x000fe20000000064 */
[C---:B------:R-:W-:Y:S01]  /*4d30*/  FFMA R72, R75.reuse, R51, R72 ;  /* 0x000000334b487223 */ /* 0x040fe20000000048 */
[----:B------:R-:W1:Y:S01]  /*4d40*/  LDS.128 R20, [R78.X4+UR5+0x1070] ;  /* 0x001070054e147984 */ /* 0x000e620008004c00 */
[-C--:B------:R-:W-:Y:S01]  /*4d50*/  FFMA R75, R75, R31.reuse, R36 ;  /* 0x0000001f4b4b7223 */ /* 0x080fe20000000024 */
[C---:B------:R-:W-:Y:S01]  /*4d60*/  FFMA R36, R18.reuse, R30, R37 ;  /* 0x0000001e12247223 */ /* 0x040fe20000000025 */
[C---:B------:R-:W-:Y:S01]  /*4d70*/  FFMA R62, R18.reuse, R54, R39 ;  /* 0x00000036123e7223 */ /* 0x040fe20000000027 */
[C---:B------:R-:W-:Y:S01]  /*4d80*/  FFMA R16, R18.reuse, R42, R45 ;  /* 0x0000002a12107223 */ /* 0x040fe2000000002d */
[----:B------:R-:W-:Y:S01]  /*4d90*/  FFMA R18, R18, R50, R17 ;  /* 0x0000003212127223 */ /* 0x000fe20000000011 */
[C---:B------:R-:W-:Y:S01]  /*4da0*/  FFMA R63, R19.reuse, R31, R36 ;  /* 0x0000001f133f7223 */ /* 0x040fe20000000024 */
[C---:B----4-:R-:W-:Y:S01]  /*4db0*/  FFMA R36, R32.reuse, R28, R107 ;  /* 0x0000001c20247223 */ /* 0x050fe2000000006b */
        /* <DEDUP_REMOVED lines=67> */
[----:B------:R-:W-:Y:S01]  /*51f0*/  IADD3 R86, P1, R4, UR6, RZ ;  /* 0x0000000604567c10 */ /* 0x000fe2000ff3e0ff */
[----:B------:R-:W1:Y:S01]  /*5200*/  LDS.128 R16, [R78.X4+UR5+0x11f0] ;  /* 0x0011f0054e107984 */ /* 0x000e620008004c00 */
[----:B------:R-:W-:Y:S01]  /*5210*/  IADD3 R88, P2, R5, UR6, RZ ;  /* 0x0000000605587c10 */ /* 0x000fe2000ff5e0ff */
[----:B------:R-:W-:Y:S01]  /*5220*/  FFMA R64, R56, R48, R109 ;  /* 0x0000003038407223 */ /* 0x000fe2000000006d */
[----:B------:R-:W-:Y:S01]  /*5230*/  IADD3.X R87, R6, UR7, RZ, P1, !PT ;  /* 0x0000000706577c10 */ /* 0x000fe20008ffe4ff */
[----:B------:R-:W-:Y:S01]  /*5240*/  FFMA R66, R56, R40, R101 ;  /* 0x0000002838427223 */ /* 0x000fe20000000065 */
[----:B------:R-:W-:Y:S01]  /*5250*/  ISETP.GE.U32.AND P1, PT, R82, R76, PT ;  /* 0x0000004c5200720c */ /* 0x000fe20003f26070 */
[C---:B------:R-:W-:Y:S01]  /*5260*/  FFMA R68, R56.reuse, R52, R103 ;  /* 0x0000003438447223 */ /* 0x040fe20000000067 */
[----:B------:R-:W-:Y:S01]  /*5270*/  IADD3 R44, P3, R7, UR6, RZ ;  /* 0x00000006072c7c10 */ /* 0x000fe2000ff7e0ff */
[----:B------:R-:W-:Y:S01]  /*5280*/  FFMA R56, R56, R28, R105 ;  /* 0x0000001c38387223 */ /* 0x000fe20000000069 */
[----:B------:R-:W-:Y:S01]  /*5290*/  LEA R93, R0, R83, 0xd ;  /* 0x00000053005d7211 */ /* 0x000fe200078e68ff */
[----:B------:R-:W-:Y:S06]  /*52a0*/  BAR.SYNC 0x0 ;  /* 0x0000000000007b1d */ /* 0x000fec0000000000 */
[----:B------:R-:W-:Y:S01]  /*52b0*/  IADD3.X R89, R8, UR7, RZ, P2, !PT ;  /* 0x0000000708597c10 */ /* 0x000fe200097fe4ff */
[----:B------:R-:W-:Y:S01]  /*52c0*/  USHF.L.U32 UR5, UR4, 0xd, URZ ;  /* 0x0000000d04057899 */ /* 0x000fe2000800063f */
[----:B------:R-:W-:Y:S01]  /*52d0*/  LEA R95, R0, R81, 0xd ;  /* 0x00000051005f7211 */ /* 0x000fe200078e68ff */
[----:B------:R-:W-:Y:S01]  /*52e0*/  @!PT LDS RZ, [RZ] ;  /* 0x00000000fffff984 */ /* 0x000fe20000000800 */
[----:B------:R-:W-:Y:S01]  /*52f0*/  @!PT LDS RZ, [RZ] ;  /* 0x00000000fffff984 */ /* 0x000fe20000000800 */
[----:B------:R-:W-:Y:S01]  /*5300*/  @!PT LDS RZ, [RZ] ;  /* 0x00000000fffff984 */ /* 0x000fe20000000800 */
[----:B------:R2:W-:Y:S01]  /*5310*/  LDGSTS.E.BYPASS.128 [R93], [R86.64], !P1 ;  /* 0x00000000565d7fae */ /* 0x0005e2000c901c4a */
[----:B------:R-:W-:-:S02]  /*5320*/  IADD3.X R45, R10, UR7, RZ, P3, !PT ;  /* 0x000000070a2d7c10 */ /* 0x000fc40009ffe4ff */
[----:B------:R-:W-:Y:S01]  /*5330*/  IADD3 R84, P2, R11, UR6, RZ ;  /* 0x000000060b547c10 */ /* 0x000fe2000ff5e0ff */
[----:B------:R3:W-:Y:S01]  /*5340*/  LDGSTS.E.BYPASS.128 [R95], [R88.64], !P1 ;  /* 0x00000000585f7fae */ /* 0x0007e2000c901c4a */
[----:B------:R-:W-:Y:S01]  /*5350*/  IADD3 R90, P3, R13, UR6, RZ ;  /* 0x000000060d5a7c10 */ /* 0x000fe2000ff7e0ff */
[----:B------:R-:W-:Y:S01]  /*5360*/  UIADD3 UR6, UP1, UR6, 0x80, URZ ;  /* 0x0000008006067890 */ /* 0x000fe2000ff3e03f */
[-C--:B------:R-:W-:Y:S01]  /*5370*/  IADD3 R97, R83, R70.reuse, RZ ;  /* 0x0000004653617210 */ /* 0x080fe20007ffe0ff */
[----:B------:R-:W0:Y:S01]  /*5380*/  LDGDEPBAR ;  /* 0x00000000000079af */ /* 0x000e220000000000 */
[----:B------:R-:W-:Y:S02]  /*5390*/  IADD3.X R47, R12, UR7, RZ, P0, !PT ;  /* 0x000000070c2f7c10 */ /* 0x000fe400087fe4ff */
[----:B------:R-:W-:Y:S01]  /*53a0*/  IADD3.X R85, R14, UR7, RZ, P2, !PT ;  /* 0x000000070e557c10 */ /* 0x000fe200097fe4ff */
[----:B------:R4:W-:Y:S01]  /*53b0*/  LDGSTS.E.BYPASS.128 [R97], [R44.64], !P1 ;  /* 0x000000002c617fae */ /* 0x0009e2000c901c4a */
[-C--:B--2---:R-:W-:Y:S01]  /*53c0*/  IADD3 R93, R81, R70.reuse, RZ ;  /* 0x00000046515d7210 */ /* 0x084fe20007ffe0ff */
[----:B------:R-:W-:Y:S01]  /*53d0*/  FFMA R87, R57, R53, R68 ;  /* 0x0000003539577223 */ /* 0x000fe20000000044 */
[----:B------:R-:W-:Y:S01]  /*53e0*/  IADD3.X R91, R15, UR7, RZ, P3, !PT ;  /* 0x000000070f5b7c10 */ /* 0x000fe20009ffe4ff */
[----:B---3--:R-:W-:Y:S01]  /*53f0*/  FFMA R89, R57, R41, R66 ;  /* 0x0000002939597223 */ /* 0x008fe20000000042 */
[-C--:B------:R-:W-:Y:S01]  /*5400*/  IADD3 R95, R80, R70.reuse, RZ ;  /* 0x00000046505f7210 */ /* 0x080fe20007ffe0ff */
[----:B------:R2:W-:Y:S01]  /*5410*/  LDGSTS.E.BYPASS.128 [R93], [R46.64], !P1 ;  /* 0x000000002e5d7fae */ /* 0x0005e2000c901c4a */
[----:B------:R-:W-:Y:S01]  /*5420*/  IADD3 R99, R79, R70, RZ ;  /* 0x000000464f637210 */ /* 0x000fe20007ffe0ff */
[----:B------:R-:W-:Y:S01]  /*5430*/  UIADD3.X UR7, URZ, UR7, URZ, UP1, !UPT ;  /* 0x000000073f077290 */ /* 0x000fe20008ffe43f */
[----:B------:R-:W-:Y:S01]  /*5440*/  ISETP.GE.U32.AND P0, PT, R82, 0x8c, PT ;  /* 0x0000008c5200780c */ /* 0x000fe20003f06070 */
[----:B------:R3:W-:Y:S01]  /*5450*/  LDGSTS.E.BYPASS.128 [R95], [R84.64], !P1 ;  /* 0x00000000545f7fae */ /* 0x0007e2000c901c4a */
[C---:B-1----:R-:W-:Y:S01]  /*5460*/  FFMA R28, R16.reuse, R28, R65 ;  /* 0x0000001c101c7223 */ /* 0x042fe20000000041 */
[C---:B------:R-:W-:Y:S01]  /*5470*/  FFMA R52, R16.reuse, R52, R67 ;  /* 0x0000003410347223 */ /* 0x040fe20000000043 */
[C---:B------:R-:W-:Y:S01]  /*5480*/  FFMA R48, R16.reuse, R48, R71 ;  /* 0x0000003010307223 */ /* 0x040fe20000000047 */
[----:B------:R3:W-:Y:S01]  /*5490*/  LDGSTS.E.BYPASS.128 [R99], [R90.64], !P1 ;  /* 0x000000005a637fae */ /* 0x0007e2000c901c4a */
[----:B------:R-:W-:Y:S01]  /*54a0*/  FFMA R16, R16, R40, R69 ;  /* 0x0000002810107223 */ /* 0x000fe20000000045 */
[C---:B----4-:R-:W-:Y:S01]  /*54b0*/  FFMA R45, R57.reuse, R29, R56 ;  /* 0x0000001d392d7223 */ /* 0x050fe20000000038 */
[----:B------:R-:W-:Y:S01]  /*54c0*/  FFMA R57, R57, R49, R64 ;  /* 0x0000003139397223 */ /* 0x000fe20000000040 */
[----:B------:R-:W0:Y:S01]  /*54d0*/  LDGDEPBAR ;  /* 0x00000000000079af */ /* 0x000e220000000000 */
[C---:B------:R-:W-:Y:S01]  /*54e0*/  FFMA R29, R17.reuse, R29, R28 ;  /* 0x0000001d111d7223 */ /* 0x040fe2000000001c */
        /* <DEDUP_REMOVED lines=19> */
[----:B------:R-:W-:-:S04]  /*5620*/  DEPBAR.LE SB0, 0x4 ;  /* 0x000081000000791a */ /* 0x000fc80000000000 */
[----:B------:R-:W-:Y:S06]  /*5630*/  BAR.SYNC 0x0 ;  /* 0x0000000000007b1d */ /* 0x000fec0000000000 */
[----:B---3--:R-:W-:Y:S01]  /*5640*/  @P0 CALL.REL.NOINC `(.L_x_0) ;  /* 0x0000001000000944 */ /* 0x008fe20003c00000 */
[----:B------:R-:W-:Y:S05]  /*5650*/  BRA `(.L_x_1) ;  /* 0xffffb6f000007947 */ /* 0x000fea000383ffff */
.L_x_0:
[----:B------:R-:W1:Y:S01]  /*5660*/  S2R R0, SR_TID.X ;  /* 0x0000000000007919 */ /* 0x000e620000002100 */
[----:B------:R-:W-:Y:S01]  /*5670*/  ULDC UR4, c[0x0][0x180] ;  /* 0x0000600000047ab9 */ /* 0x000fe20000000800 */
[----:B------:R-:W-:-:S04]  /*5680*/  DEPBAR.LE SB0, 0x0 ;  /* 0x000080000000791a */ /* 0x000fc80000000000 */
[----:B------:R-:W-:Y:S01]  /*5690*/  UIMAD UR4, UR4, 0x32, URZ ;  /* 0x00000032040478a4 */ /* 0x000fe2000f8e023f */
[----:B------:R-:W-:Y:S01]  /*56a0*/  CS2R R52, SRZ ;  /* 0x0000000000347805 */ /* 0x000fe2000001ff00 */
[----:B------:R-:W-:Y:S01]  /*56b0*/  CS2R R54, SRZ ;  /* 0x0000000000367805 */ /* 0x000fe2000001ff00 */
[----:B-1----:R-:W-:Y:S02]  /*56c0*/  SHF.R.U32.HI R64, RZ, 0x5, R0 ;  /* 0x00000005ff407819 */ /* 0x002fe40000011600 */
[----:B------:R-:W-:Y:S02]  /*56d0*/  SHF.L.U32 R5, R0, 0x2, RZ ;  /* 0x0000000200057819 */ /* 0x000fe400000006ff */
[----:B------:R-:W-:Y:S02]  /*56e0*/  SGXT.U32 R64, R64, 0x3 ;  /* 0x000000034040781a */ /* 0x000fe40000000000 */
[----:B------:R-:W-:-:S03]  /*56f0*/  LOP3.LUT R2, R2, 0x7c, R5, 0xf8, !PT ;  /* 0x0000007c02027812 */ /* 0x000fc600078ef805 */
[----:B------:R-:W-:Y:S01]  /*5700*/  IMAD R77, R64, 0x210, R77 ;  /* 0x00000210404d7824 */ /* 0x000fe200078e024d */
[----:B------:R-:W-:Y:S01]  /*5710*/  ISETP.GE.AND P0, PT, R2, 0x80, PT ;  /* 0x000000800200780c */ /* 0x000fe20003f06270 */
[----:B------:R-:W-:Y:S06]  /*5720*/  BAR.SYNC 0x0 ;  /* 0x0000000000007b1d */ /* 0x000fec0000000000 */
[----:B------:R-:W-:Y:S01]  /*5730*/  SHF.L.U32 R0, R77, 0x2, RZ ;  /* 0x000000024d007819 */ /* 0x000fe200000006ff */
[----:B------:R-:W-:Y:S01]  /*5740*/  STS.128 [R77.X4], R72 ;  /* 0x000000484d007388 */ /* 0x000fe20000004c00 */
[----:B------:R-:W-:-:S03]  /*5750*/  ISETP.LT.AND P1, PT, R3, UR4, !P0 ;  /* 0x0000000403007c0c */ /* 0x000fc6000c721270 */
[----:B------:R-:W-:Y:S01]  /*5760*/  IMAD R64, R64, -0x630, R0 ;  /* 0xfffff9d040407824 */ /* 0x000fe200078e0200 */
[----:B------:R-:W-:Y:S01]  /*5770*/  MOV R0, 0x4 ;  /* 0x0000000400007802 */ /* 0x000fe20000000f00 */
[----:B------:R-:W-:Y:S01]  /*5780*/  STS.128 [R77.X4+0x210], R60 ;  /* 0x0002103c4d007388 */ /* 0x000fe20000004c00 */
[C---:B------:R-:W-:Y:S02]  /*5790*/  LOP3.LUT R65, R3.reuse, 0x18, RZ, 0xfc, !PT ;  /* 0x0000001803417812 */ /* 0x040fe400078efcff */
[C---:B------:R-:W-:Y:S01]  /*57a0*/  LOP3.LUT R67, R3.reuse, 0x20, RZ, 0xfc, !PT ;  /* 0x0000002003437812 */ /* 0x040fe200078efcff */
[----:B------:R-:W-:Y:S01]  /*57b0*/  STS.128 [R77.X4+0x420], R36 ;  /* 0x000420244d007388 */ /* 0x000fe20000004c00 */
[C---:B------:R-:W-:Y:S02]  /*57c0*/  LOP3.LUT R69, R3.reuse, 0x28, RZ, 0xfc, !PT ;  /* 0x0000002803457812 */ /* 0x040fe400078efcff */
[----:B------:R-:W-:Y:S01]  /*57d0*/  LOP3.LUT R71, R3, 0x30, RZ, 0xfc, !PT ;  /* 0x0000003003477812 */ /* 0x000fe200078efcff */
[----:B------:R-:W-:Y:S01]  /*57e0*/  STS.128 [R77.X4+0x630], R32 ;  /* 0x000630204d007388 */ /* 0x000fe20000004c00 */
[----:B------:R-:W-:-:S03]  /*57f0*/  P2R R4, PR, RZ, 0x2 ;  /* 0x00000002ff047803 */ /* 0x000fc60000000000 */
[----:B------:R-:W-:Y:S06]  /*5800*/  BAR.SYNC 0x0 ;  /* 0x0000000000007b1d */ /* 0x000fec0000000000 */
[----:B------:R-:W-:Y:S01]  /*5810*/  IMAD.WIDE R60, R2, R0, c[0x0][0x160] ;  /* 0x00005800023c7625 */ /* 0x000fe200078e0200 */
[----:B------:R-:W1:Y:S04]  /*5820*/  LDS.128 R48, [R64] ;  /* 0x0000000040307984 */ /* 0x000e680000000c00 */
[----:B------:R-:W2:Y:S04]  /*5830*/  LDS.128 R16, [R64+0x1080] ;  /* 0x0010800040107984 */ /* 0x000ea80000000c00 */
[----:B------:R-:W-:Y:S04]  /*5840*/  LDS.128 R12, [R64+0x2100] ;  /* 0x00210000400c7984 */ /* 0x000fe80000000c00 */
[----:B------:R-:W3:Y:S04]  /*5850*/  LDS.128 R8, [R64+0x3180] ;  /* 0x0031800040087984 */ /* 0x000ee80000000c00 */
[----:B------:R-:W-:Y:S06]  /*5860*/  BAR.SYNC 0x0 ;  /* 0x0000000000007b1d */ /* 0x000fec0000000000 */
[----:B------:R-:W-:Y:S04]  /*5870*/  STS.128 [R77.X4], R24 ;  /* 0x000000184d007388 */ /* 0x000fe80000004c00 */
[----:B------:R-:W-:Y:S04]  /*5880*/  STS.128 [R77.X4+0x210], R20 ;  /* 0x000210144d007388 */ /* 0x000fe80000004c00 */
[----:B------:R-:W-:Y:S04]  /*5890*/  STS.128 [R77.X4+0x420], R44 ;  /* 0x0004202c4d007388 */ /* 0x000fe80000004c00 */
[----:B------:R-:W-:Y:S04]  /*58a0*/  STS.128 [R77.X4+0x630], R28 ;  /* 0x0006301c4d007388 */ /* 0x000fe80000004c00 */
[----:B------:R-:W-:Y:S06]  /*58b0*/  BAR.SYNC 0x0 ;  /* 0x0000000000007b1d */ /* 0x000fec0000000000 */
[----:B------:R4:W1:Y:S01]  /*58c0*/  @P1 LDG.E.EL.128 R52, [R60.64] ;  /* 0x0000000a3c341981 */ /* 0x000862000c2e1d00 */
[----:B------:R-:W-:Y:S01]  /*58d0*/  ISETP.LT.AND P4, PT, R65, UR4, !P0 ;  /* 0x0000000441007c0c */ /* 0x000fe2000c781270 */
[----:B------:R-:W-:Y:S01]  /*58e0*/  CS2R R36, SRZ ;  /* 0x0000000000247805 */ /* 0x000fe2000001ff00 */
[C---:B------:R-:W-:Y:S01]  /*58f0*/  LOP3.LUT R45, R3.reuse, 0x8, RZ, 0xfc, !PT ;  /* 0x00000008032d7812 */ /* 0x040fe200078efcff */
[----:B------:R-:W-:Y:S01]  /*5900*/  CS2R R38, SRZ ;  /* 0x0000000000267805 */ /* 0x000fe2000001ff00 */
[----:B------:R-:W-:Y:S01]  /*5910*/  LOP3.LUT R47, R3, 0x10, RZ, 0xfc, !PT ;  /* 0x00000010032f7812 */ /* 0x000fe200078efcff */
[----:B------:R-:W-:Y:S01]  /*5920*/  CS2R R32, SRZ ;  /* 0x0000000000207805 */ /* 0x000fe2000001ff00 */
[----:B------:R-:W-:Y:S01]  /*5930*/  ISETP.LT.AND P6, PT, R45, UR4, !P0 ;  /* 0x000000042d007c0c */ /* 0x000fe2000c7c1270 */
        /* <DEDUP_REMOVED lines=9> */
[----:B------:R-:W-:Y:S01]  /*59d0*/  LOP3.LUT R73, R3, 0x38, RZ, 0xfc, !PT ;  /* 0x0000003803497812 */ /* 0x000fe200078efcff */
[----:B------:R-:W-:Y:S01]  /*59e0*/  CS2R R24, SRZ ;  /* 0x0000000000187805 */ /* 0x000fe2000001ff00 */
[----:B------:R-:W-:Y:S01]  /*59f0*/  CS2R R26, SRZ ;  /* 0x00000000001a7805 */ /* 0x000fe2000001ff00 */
[----:B------:R-:W-:Y:S01]  /*5a00*/  CS2R R20, SRZ ;  /* 0x0000000000147805 */ /* 0x000fe2000001ff00 */
[----:B------:R-:W-:Y:S01]  /*5a10*/  CS2R R22, SRZ ;  /* 0x0000000000167805 */ /* 0x000fe2000001ff00 */
[----:B------:R4:W2:Y:S01]  /*5a20*/  @P6 LDG.E.EL.128 R36, [R60.64] ;  /* 0x0000000a3c246981 */ /* 0x0008a2000c2e1d00 */
[----:B------:R-:W-:-:S02]  /*5a30*/  ISETP.LT.AND P0, PT, R73, UR4, !P0 ;  /* 0x0000000449007c0c */ /* 0x000fc4000c701270 */
[----:B------:R-:W-:Y:S01]  /*5a40*/  P2R R44, PR, RZ, 0x40 ;  /* 0x00000040ff2c7803 */ /* 0x000fe20000000000 */
[----:B------:R4:W3:Y:S01]  /*5a50*/  @P4 LDG.E.EL.128 R32, [R60.64] ;  /* 0x0000000a3c204981 */ /* 0x0008e2000c2e1d00 */
[----:B------:R-:W-:-:S03]  /*5a60*/  ISETP.NE.AND P6, PT, R4, RZ, PT ;  /* 0x000000ff0400720c */ /* 0x000fc60003fc5270 */
[----:B------:R4:W5:Y:S04]  /*5a70*/  @P5 LDG.E.EL.128 R40, [R60.64] ;  /* 0x0000000a3c285981 */ /* 0x000968000c2e1d00 */
[----:B------:R4:W5:Y:S01]  /*5a80*/  @P3 LDG.E.EL.128 R28, [R60.64] ;  /* 0x0000000a3c1c3981 */ /* 0x000962000c2e1d00 */
[----:B------:R-:W-:-:S03]  /*5a90*/  CS2R R4, SRZ ;  /* 0x0000000000047805 */ /* 0x000fc6000001ff00 */
[----:B------:R4:W5:Y:S01]  /*5aa0*/  @P2 LDG.E.EL.128 R24, [R60.64] ;  /* 0x0000000a3c182981 */ /* 0x000962000c2e1d00 */
[----:B------:R-:W-:-:S03]  /*5ab0*/  CS2R R6, SRZ ;  /* 0x0000000000067805 */ /* 0x000fc6000001ff00 */
[----:B------:R4:W5:Y:S04]  /*5ac0*/  @P1 LDG.E.EL.128 R20, [R60.64] ;  /* 0x0000000a3c141981 */ /* 0x000968000c2e1d00 */
[----:B------:R4:W5:Y:S01]  /*5ad0*/  @P0 LDG.E.EL.128 R4, [R60.64] ;  /* 0x0000000a3c040981 */ /* 0x000962000c2e1d00 */
[----:B------:R-:W-:-:S03]  /*5ae0*/  LEA R63, R3, R2, 0x7 ;  /* 0x00000002033f7211 */ /* 0x000fc600078e38ff */
[----:B------:R-:W1:Y:S02]  /*5af0*/  LDS.128 R56, [R64] ;  /* 0x0000000040387984 */ /* 0x000e640000000c00 */
[----:B------:R-:W-:Y:S01]  /*5b00*/  IMAD.WIDE R62, R63, R0, c[0x0][0x178] ;  /* 0x00005e003f3e7625 */ /* 0x000fe200078e0200 */
[-C--:B------:R-:W-:Y:S02]  /*5b10*/  LEA R3, R45, R2.reuse, 0x7 ;  /* 0x000000022d037211 */ /* 0x080fe400078e38ff */
[-C--:B----4-:R-:W-:Y:S02]  /*5b20*/  LEA R61, R47, R2.reuse, 0x7 ;  /* 0x000000022f3d7211 */ /* 0x090fe400078e38ff */
[-C--:B------:R-:W-:Y:S02]  /*5b30*/  LEA R65, R65, R2.reuse, 0x7 ;  /* 0x0000000241417211 */ /* 0x080fe400078e38ff */
[-C--:B------:R-:W-:Y:S02]  /*5b40*/  LEA R67, R67, R2.reuse, 0x7 ;  /* 0x0000000243437211 */ /* 0x080fe400078e38ff */
[----:B------:R-:W-:-:S02]  /*5b50*/  LEA R69, R69, R2, 0x7 ;  /* 0x0000000245457211 */ /* 0x000fc400078e38ff */
[-C--:B------:R-:W-:Y:S02]  /*5b60*/  LEA R71, R71, R2.reuse, 0x7 ;  /* 0x0000000247477211 */ /* 0x080fe400078e38ff */
[----:B------:R-:W-:Y:S01]  /*5b70*/  LEA R73, R73, R2, 0x7 ;  /* 0x0000000249497211 */ /* 0x000fe200078e38ff */
[----:B------:R-:W-:Y:S01]  /*5b80*/  IMAD.WIDE R2, R3, R0, c[0x0][0x178] ;  /* 0x00005e0003027625 */ /* 0x000fe200078e0200 */
[----:B-1----:R-:W-:Y:S01]  /*5b90*/  FADD R76, R48, R52 ;  /* 0x00000034304c7221 */ /* 0x002fe20000000000 */
[----:B------:R-:W-:Y:S01]  /*5ba0*/  FADD R77, R49, R53 ;  /* 0x00000035314d7221 */ /* 0x000fe20000000000 */
[----:B------:R-:W-:Y:S01]  /*5bb0*/  FADD R78, R50, R54 ;  /* 0x00000036324e7221 */ /* 0x000fe20000000000 */
[----:B------:R-:W-:Y:S02]  /*5bc0*/  FADD R79, R51, R55 ;  /* 0x00000037334f7221 */ /* 0x000fe40000000000 */
[----:B------:R-:W1:Y:S04]  /*5bd0*/  LDS.128 R52, [R64+0x1080] ;  /* 0x0010800040347984 */ /* 0x000e680000000c00 */
[----:B------:R-:W4:Y:S04]  /*5be0*/  LDS.128 R48, [R64+0x2100] ;  /* 0x0021000040307984 */ /* 0x000f280000000c00 */
[----:B------:R-:W-:Y:S01]  /*5bf0*/  @P6 STG.E.128 [R62.64], R76 ;  /* 0x0000004c3e006986 */ /* 0x000fe2000c101d0a */
[----:B------:R-:W-:-:S03]  /*5c00*/  ISETP.NE.AND P6, PT, R44, RZ, PT ;  /* 0x000000ff2c00720c */ /* 0x000fc60003fc5270 */
[----:B------:R-:W4:Y:S01]  /*5c10*/  LDS.128 R44, [R64+0x3180] ;  /* 0x00318000402c7984 */ /* 0x000f220000000c00 */
[----:B--2---:R-:W-:Y:S01]  /*5c20*/  FADD R36, R16, R36 ;  /* 0x0000002410247221 */ /* 0x004fe20000000000 */
[----:B------:R-:W-:Y:S01]  /*5c30*/  FADD R37, R17, R37 ;  /* 0x0000002511257221 */ /* 0x000fe20000000000 */
[----:B------:R-:W-:Y:S01]  /*5c40*/  FADD R38, R18, R38 ;  /* 0x0000002612267221 */ /* 0x000fe20000000000 */
[----:B------:R-:W-:Y:S01]  /*5c50*/  FADD R39, R19, R39 ;  /* 0x0000002713277221 */ /* 0x000fe20000000000 */
[----:B---3--:R-:W-:Y:S01]  /*5c60*/  FADD R32, R8, R32 ;  /* 0x0000002008207221 */ /* 0x008fe20000000000 */
[----:B------:R-:W-:Y:S01]  /*5c70*/  FADD R33, R9, R33 ;  /* 0x0000002109217221 */ /* 0x000fe20000000000 */
[----:B------:R-:W-:Y:S01]  /*5c80*/  FADD R34, R10, R34 ;  /* 0x000000220a227221 */ /* 0x000fe20000000000 */
[----:B------:R-:W-:Y:S01]  /*5c90*/  FADD R35, R11, R35 ;  /* 0x000000230b237221 */ /* 0x000fe20000000000 */
[----:B-----5:R-:W-:Y:S01]  /*5ca0*/  FADD R40, R12, R40 ;  /* 0x000000280c287221 */ /* 0x020fe20000000000 */
[----:B------:R-:W-:Y:S01]  /*5cb0*/  FADD R41, R13, R41 ;  /* 0x000000290d297221 */ /* 0x000fe20000000000 */
[----:B------:R-:W-:Y:S01]  /*5cc0*/  FADD R42, R14, R42 ;  /* 0x0000002a0e2a7221 */ /* 0x000fe20000000000 */
[----:B------:R-:W-:Y:S01]  /*5cd0*/  FADD R43, R15, R43 ;  /* 0x0000002b0f2b7221 */ /* 0x000fe20000000000 */
[-C--:B------:R-:W-:Y:S01]  /*5ce0*/  IMAD.WIDE R8, R61, R0.reuse, c[0x0][0x178] ;  /* 0x00005e003d087625 */ /* 0x080fe200078e0200 */
[----:B------:R-:W-:Y:S01]  /*5cf0*/  FADD R28, R56, R28 ;  /* 0x0000001c381c7221 */ /* 0x000fe20000000000 */
[----:B------:R-:W-:Y:S01]  /*5d00*/  FADD R29, R57, R29 ;  /* 0x0000001d391d7221 */ /* 0x000fe20000000000 */
[----:B------:R-:W-:Y:S01]  /*5d10*/  FADD R30, R58, R30 ;  /* 0x0000001e3a1e7221 */ /* 0x000fe20000000000 */
[-C--:B------:R-:W-:Y:S01]  /*5d20*/  IMAD.WIDE R10, R65, R0.reuse, c[0x0][0x178] ;  /* 0x00005e00410a7625 */ /* 0x080fe200078e0200 */
[----:B------:R-:W-:Y:S01]  /*5d30*/  FADD R31, R59, R31 ;  /* 0x0000001f3b1f7221 */ /* 0x000fe20000000000 */
[----:B------:R2:W-:Y:S02]  /*5d40*/  @P6 STG.E.128 [R2.64], R36 ;  /* 0x0000002402006986 */ /* 0x0005e4000c101d0a */
[-C--:B------:R-:W-:Y:S01]  /*5d50*/  IMAD.WIDE R12, R67, R0.reuse, c[0x0][0x178] ;  /* 0x00005e00430c7625 */ /* 0x080fe200078e0200 */
[----:B-1----:R-:W-:Y:S01]  /*5d60*/  FADD R24, R52, R24 ;  /* 0x0000001834187221 */ /* 0x002fe20000000000 */
[----:B------:R-:W-:Y:S01]  /*5d70*/  FADD R25, R53, R25 ;  /* 0x0000001935197221 */ /* 0x000fe20000000000 */
[----:B------:R-:W-:Y:S01]  /*5d80*/  FADD R26, R54, R26 ;  /* 0x0000001a361a7221 */ /* 0x000fe20000000000 */
[----:B------:R-:W-:Y:S01]  /*5d90*/  FADD R27, R55, R27 ;  /* 0x0000001b371b7221 */ /* 0x000fe20000000000 */
[-C--:B------:R-:W-:Y:S01]  /*5da0*/  IMAD.WIDE R14, R69, R0.reuse, c[0x0][0x178] ;  /* 0x00005e00450e7625 */ /* 0x080fe200078e0200 */
[----:B----4-:R-:W-:Y:S01]  /*5db0*/  FADD R20, R48, R20 ;  /* 0x0000001430147221 */ /* 0x010fe20000000000 */
[----:B------:R-:W-:Y:S01]  /*5dc0*/  FADD R21, R49, R21 ;  /* 0x0000001531157221 */ /* 0x000fe20000000000 */
[----:B------:R-:W-:Y:S01]  /*5dd0*/  FADD R22, R50, R22 ;  /* 0x0000001632167221 */ /* 0x000fe20000000000 */
[----:B------:R-:W-:Y:S01]  /*5de0*/  FADD R23, R51, R23 ;  /* 0x0000001733177221 */ /* 0x000fe20000000000 */
[----:B------:R-:W-:Y:S01]  /*5df0*/  IMAD.WIDE R16, R71, R0, c[0x0][0x178] ;  /* 0x00005e0047107625 */ /* 0x000fe200078e0200 */
[----:B------:R1:W-:Y:S04]  /*5e00*/  @P5 STG.E.128 [R8.64], R40 ;  /* 0x0000002808005986 */ /* 0x0003e8000c101d0a */
[----:B------:R1:W-:Y:S04]  /*5e10*/  @P4 STG.E.128 [R10.64], R32 ;  /* 0x000000200a004986 */ /* 0x0003e8000c101d0a */
[----:B------:R1:W-:Y:S04]  /*5e20*/  @P3 STG.E.128 [R12.64], R28 ;  /* 0x0000001c0c003986 */ /* 0x0003e8000c101d0a */
[----:B------:R1:W-:Y:S01]  /*5e30*/  @P2 STG.E.128 [R14.64], R24 ;  /* 0x000000180e002986 */ /* 0x0003e2000c101d0a */
[----:B------:R-:W-:-:S03]  /*5e40*/  FADD R4, R44, R4 ;  /* 0x000000042c047221 */ /* 0x000fc60000000000 */
[----:B------:R1:W-:Y:S01]  /*5e50*/  @P1 STG.E.128 [R16.64], R20 ;  /* 0x0000001410001986 */ /* 0x0003e2000c101d0a */
[----:B------:R-:W-:Y:S01]  /*5e60*/  FADD R5, R45, R5 ;  /* 0x000000052d057221 */ /* 0x000fe20000000000 */
[----:B------:R-:W-:Y:S01]  /*5e70*/  FADD R6, R46, R6 ;  /* 0x000000062e067221 */ /* 0x000fe20000000000 */
[----:B------:R-:W-:Y:S01]  /*5e80*/  FADD R7, R47, R7 ;  /* 0x000000072f077221 */ /* 0x000fe20000000000 */
[----:B--2---:R-:W-:Y:S01]  /*5e90*/  IMAD.WIDE R2, R73, R0, c[0x0][0x178] ;  /* 0x00005e0049027625 */ /* 0x004fe200078e0200 */
[----:B------:R-:W-:Y:S06]  /*5ea0*/  @!P0 EXIT ;  /* 0x000000000000894d */ /* 0x000fec0003800000 */
[----:B------:R-:W-:Y:S01]  /*5eb0*/  STG.E.128 [R2.64], R4 ;  /* 0x0000000402007986 */ /* 0x000fe2000c101d0a */
[----:B------:R-:W-:Y:S05]  /*5ec0*/  EXIT ;  /* 0x000000000000794d */ /* 0x000fea0003800000 */
.L_x_2:
[----:B------:R-:W-:-:S00]  /*5ed0*/  BRA `(.L_x_2) ;  /* 0xfffffff000007947 */ /* 0x000fc0000383ffff */
[----:B------:R-:W-:-:S00]  /*5ee0*/  NOP ;  /* 0x0000000000007918 */ /* 0x000fc00000000000 */
        /* <DEDUP_REMOVED lines=9> */
.L_x_3:


//--------------------- .nv.shared.triton_mm      --------------------------
	.section	.nv.shared.triton_mm,"aw",@nobits
	.align	16
